def attn_fwd(
    Q,
    K,
    V,
    Out,
    Lse,
    sm_scale,
    stride_qz,
    stride_qh,
    stride_qm,
    stride_qk,
    stride_kz,
    stride_kh,
    stride_kn,
    stride_kk,
    stride_vz,
    stride_vh,
    stride_vn,
    stride_vk,
    stride_oz,
    stride_oh,
    stride_om,
    stride_ok,
    seqlen_q,
    seqlen_k,
    BLOCK_M: tl.constexpr,
    BLOCK_N: tl.constexpr,
    HEAD_DIM: tl.constexpr,
    CAUSAL: tl.constexpr,
):
    start_m = tl.program_id(0)
    off_hz = tl.program_id(1)
    q_off = off_hz * stride_qh
    k_off = off_hz * stride_kh
    v_off = off_hz * stride_vh
    offs_m = start_m * BLOCK_M + tl.arange(0, BLOCK_M)
    offs_d = tl.arange(0, HEAD_DIM)
    offs_n = tl.arange(0, BLOCK_N)
    q_ptrs = Q + q_off + offs_m[:, None] * stride_qm + offs_d[None, :] * stride_qk
    k_ptrs = K + k_off + offs_d[:, None] * stride_kk + offs_n[None, :] * stride_kn
    v_ptrs = V + v_off + offs_n[:, None] * stride_vn + offs_d[None, :] * stride_vk
    m_i = tl.full([BLOCK_M], float("-inf"), dtype=tl.float32)
    l_i = tl.zeros([BLOCK_M], dtype=tl.float32) + 1.0
    acc = tl.zeros([BLOCK_M, HEAD_DIM], dtype=tl.float32)
    q = tl.load(q_ptrs)
    acc, l_i, m_i = _attn_fwd_inner(
        acc,
        l_i,
        m_i,
        q,
        k_ptrs,
        v_ptrs,
        sm_scale,
        stride_kn,
        stride_vn,
        start_m,
        seqlen_k,
        BLOCK_M,
        BLOCK_N,
        HEAD_DIM,
        CAUSAL,
    )
    acc = acc / l_i[:, None]
    lse = m_i + tl.math.log2(l_i) / 1.4426950408889634
    o_ptrs = (
        Out
        + off_hz * stride_oh
        + offs_m[:, None] * stride_om
        + offs_d[None, :] * stride_ok
    )
    tl.store(o_ptrs, acc.to(Out.dtype.element_ty))
    tl.store(Lse + off_hz * seqlen_q + offs_m, lse)

# config = {"BLOCK_M": 64, "BLOCK_N": 32, "HEAD_DIM": 128, "arch": "sm_100", "causal": true, "dtype": "fp8e4m3", "num_stages": 3, "num_warps": 8}
# arch = sm_100


// ===== COMPILED SASS (sm_100a) =====

	.target	sm_100a

	.elftype	@"ET_EXEC"


//--------------------- .note.nv.tkinfo           --------------------------
	.section	.note.nv.tkinfo,"",@"SHT_NOTE"
	.sectionflags	@"SHF_NOTE_NV_TKINFO"
	.tkinfo
        /*0018*/ 	.word	0x00000081
        /*0030*/ 	.string	""
        /*0030*/ 	.string	"ptxas-blackwell"
        /*0030*/ 	.string	"Cuda compilation tools, release 12.9, V12.9.86"
        /*0030*/ 	.string	"Build cuda_12.9.r12.9/compiler.36037853_0"
        /*0030*/ 	.string	"-v  -suppress-debug-info  -lineinfo  -arch sm_100a "



//--------------------- .note.nv.cuver            --------------------------
	.section	.note.nv.cuver,"",@"SHT_NOTE"
	.sectionflags	@"SHF_NOTE_NV_CUVER"
        /*0018*/ 	.short	0x0001
        /*001a*/ 	.short	0x0064
        /*001c*/ 	.short	0x0001
        /*001e*/ 	.short	0x0000
        /*0020*/ 	.short	0x0001
        /*0022*/ 	.short	0x0000


//--------------------- .nv.info                  --------------------------
	.section	.nv.info,"",@"SHT_CUDA_INFO"
	.align	4


	//----- nvinfo : EIATTR_REGCOUNT
	.align		4
        /*0000*/ 	.byte	0x04, 0x2f
        /*0002*/ 	.short	(.L_5 - .L_4)
	.align		4
.L_4:
        /*0004*/ 	.word	index@(attn_fwd)
        /*0008*/ 	.word	0x00000080


	//----- nvinfo : EIATTR_FRAME_SIZE
	.align		4
.L_5:
        /*000c*/ 	.byte	0x04, 0x11
        /*000e*/ 	.short	(.L_7 - .L_6)
	.align		4
.L_6:
        /*0010*/ 	.word	index@($__internal_2_$__cuda_sm10x_tcgen05_guardrail_trap_unallocated_columns_being_dealloced)
        /*0014*/ 	.word	0x00000000


	//----- nvinfo : EIATTR_FRAME_SIZE
	.align		4
.L_7:
        /*0018*/ 	.byte	0x04, 0x11
        /*001a*/ 	.short	(.L_9 - .L_8)
	.align		4
.L_8:
        /*001c*/ 	.word	index@($__internal_1_$__cuda_sm10x_tcgen05_guardrail_trap_phase_invalid_during_alloc)
        /*0020*/ 	.word	0x00000000


	//----- nvinfo : EIATTR_FRAME_SIZE
	.align		4
.L_9:
        /*0024*/ 	.byte	0x04, 0x11
        /*0026*/ 	.short	(.L_11 - .L_10)
	.align		4
.L_10:
        /*0028*/ 	.word	index@($__internal_0_$__cuda_sm10x_tcgen05_guardrail_trap_col_being_dealloced_not_returned_by_alloc)
        /*002c*/ 	.word	0x00000000


	//----- nvinfo : EIATTR_FRAME_SIZE
	.align		4
.L_11:
        /*0030*/ 	.byte	0x04, 0x11
        /*0032*/ 	.short	(.L_13 - .L_12)
	.align		4
.L_12:
        /*0034*/ 	.word	index@(attn_fwd)
        /*0038*/ 	.word	0x00000000


	//----- nvinfo : EIATTR_MIN_STACK_SIZE
	.align		4
.L_13:
        /*003c*/ 	.byte	0x04, 0x12
        /*003e*/ 	.short	(.L_15 - .L_14)
	.align		4
.L_14:
        /*0040*/ 	.word	index@(attn_fwd)
        /*0044*/ 	.word	0x00000000
.L_15:


//--------------------- .nv.info.attn_fwd         --------------------------
	.section	.nv.info.attn_fwd,"",@"SHT_CUDA_INFO"
	.sectionflags	@""
	.align	4


	//----- nvinfo : EIATTR_CUDA_API_VERSION
	.align		4
        /*0000*/ 	.byte	0x04, 0x37
        /*0002*/ 	.short	(.L_17 - .L_16)
.L_16:
        /*0004*/ 	.word	0x00000081


	//----- nvinfo : EIATTR_KPARAM_INFO
	.align		4
.L_17:
        /*0008*/ 	.byte	0x04, 0x17
        /*000a*/ 	.short	(.L_19 - .L_18)
.L_18:
        /*000c*/ 	.word	0x00000000
        /*0010*/ 	.short	0x0019
        /*0012*/ 	.short	0x0080
        /*0014*/ 	.byte	0x00, 0xf4, 0x21, 0x00


	//----- nvinfo : EIATTR_KPARAM_INFO
	.align		4
.L_19:
        /*0018*/ 	.byte	0x04, 0x17
        /*001a*/ 	.short	(.L_21 - .L_20)
.L_20:
        /*001c*/ 	.word	0x00000000
        /*0020*/ 	.short	0x0018
        /*0022*/ 	.short	0x0078
        /*0024*/ 	.byte	0x00, 0xf4, 0x21, 0x00


	//----- nvinfo : EIATTR_KPARAM_INFO
	.align		4
.L_21:
        /*0028*/ 	.byte	0x04, 0x17
        /*002a*/ 	.short	(.L_23 - .L_22)
.L_22:
        /*002c*/ 	.word	0x00000000
        /*0030*/ 	.short	0x0017
        /*0032*/ 	.short	0x0070
        /*0034*/ 	.byte	0x00, 0xf0, 0x11, 0x00


	//----- nvinfo : EIATTR_KPARAM_INFO
	.align		4
.L_23:
        /*0038*/ 	.byte	0x04, 0x17
        /*003a*/ 	.short	(.L_25 - .L_24)
.L_24:
        /*003c*/ 	.word	0x00000000
        /*0040*/ 	.short	0x0016
        /*0042*/ 	.short	0x006c
        /*0044*/ 	.byte	0x00, 0xf0, 0x11, 0x00


	//----- nvinfo : EIATTR_KPARAM_INFO
	.align		4
.L_25:
        /*0048*/ 	.byte	0x04, 0x17
        /*004a*/ 	.short	(.L_27 - .L_26)
.L_26:
        /*004c*/ 	.word	0x00000000
        /*0050*/ 	.short	0x0015
        /*0052*/ 	.short	0x0068
        /*0054*/ 	.byte	0x00, 0xf0, 0x11, 0x00


	//----- nvinfo : EIATTR_KPARAM_INFO
	.align		4
.L_27:
        /*0058*/ 	.byte	0x04, 0x17
        /*005a*/ 	.short	(.L_29 - .L_28)
.L_28:
        /*005c*/ 	.word	0x00000000
        /*0060*/ 	.short	0x0014
        /*0062*/ 	.short	0x0064
        /*0064*/ 	.byte	0x00, 0xf0, 0x11, 0x00


	//----- nvinfo : EIATTR_KPARAM_INFO
	.align		4
.L_29:
        /*0068*/ 	.byte	0x04, 0x17
        /*006a*/ 	.short	(.L_31 - .L_30)
.L_30:
        /*006c*/ 	.word	0x00000000
        /*0070*/ 	.short	0x0013
        /*0072*/ 	.short	0x0060
        /*0074*/ 	.byte	0x00, 0xf0, 0x11, 0x00


	//----- nvinfo : EIATTR_KPARAM_INFO
	.align		4
.L_31:
        /*0078*/ 	.byte	0x04, 0x17
        /*007a*/ 	.short	(.L_33 - .L_32)
.L_32:
        /*007c*/ 	.word	0x00000000
        /*0080*/ 	.short	0x0012
        /*0082*/ 	.short	0x005c
        /*0084*/ 	.byte	0x00, 0xf0, 0x11, 0x00


	//----- nvinfo : EIATTR_KPARAM_INFO
	.align		4
.L_33:
        /*0088*/ 	.byte	0x04, 0x17
        /*008a*/ 	.short	(.L_35 - .L_34)
.L_34:
        /*008c*/ 	.word	0x00000000
        /*0090*/ 	.short	0x0011
        /*0092*/ 	.short	0x0058
        /*0094*/ 	.byte	0x00, 0xf0, 0x11, 0x00


	//----- nvinfo : EIATTR_KPARAM_INFO
	.align		4
.L_35:
        /*0098*/ 	.byte	0x04, 0x17
        /*009a*/ 	.short	(.L_37 - .L_36)
.L_36:
        /*009c*/ 	.word	0x00000000
        /*00a0*/ 	.short	0x0010
        /*00a2*/ 	.short	0x0054
        /*00a4*/ 	.byte	0x00, 0xf0, 0x11, 0x00


	//----- nvinfo : EIATTR_KPARAM_INFO
	.align		4
.L_37:
        /*00a8*/ 	.byte	0x04, 0x17
        /*00aa*/ 	.short	(.L_39 - .L_38)
.L_38:
        /*00ac*/ 	.word	0x00000000
        /*00b0*/ 	.short	0x000f
        /*00b2*/ 	.short	0x0050
        /*00b4*/ 	.byte	0x00, 0xf0, 0x11, 0x00


	//----- nvinfo : EIATTR_KPARAM_INFO
	.align		4
.L_39:
        /*00b8*/ 	.byte	0x04, 0x17
        /*00ba*/ 	.short	(.L_41 - .L_40)
.L_40:
        /*00bc*/ 	.word	0x00000000
        /*00c0*/ 	.short	0x000e
        /*00c2*/ 	.short	0x004c
        /*00c4*/ 	.byte	0x00, 0xf0, 0x11, 0x00


	//----- nvinfo : EIATTR_KPARAM_INFO
	.align		4
.L_41:
        /*00c8*/ 	.byte	0x04, 0x17
        /*00ca*/ 	.short	(.L_43 - .L_42)
.L_42:
        /*00cc*/ 	.word	0x00000000
        /*00d0*/ 	.short	0x000d
        /*00d2*/ 	.short	0x0048
        /*00d4*/ 	.byte	0x00, 0xf0, 0x11, 0x00


	//----- nvinfo : EIATTR_KPARAM_INFO
	.align		4
.L_43:
        /*00d8*/ 	.byte	0x04, 0x17
        /*00da*/ 	.short	(.L_45 - .L_44)
.L_44:
        /*00dc*/ 	.word	0x00000000
        /*00e0*/ 	.short	0x000c
        /*00e2*/ 	.short	0x0044
        /*00e4*/ 	.byte	0x00, 0xf0, 0x11, 0x00


	//----- nvinfo : EIATTR_KPARAM_INFO
	.align		4
.L_45:
        /*00e8*/ 	.byte	0x04, 0x17
        /*00ea*/ 	.short	(.L_47 - .L_46)
.L_46:
        /*00ec*/ 	.word	0x00000000
        /*00f0*/ 	.short	0x000b
        /*00f2*/ 	.short	0x0040
        /*00f4*/ 	.byte	0x00, 0xf0, 0x11, 0x00


	//----- nvinfo : EIATTR_KPARAM_INFO
	.align		4
.L_47:
        /*00f8*/ 	.byte	0x04, 0x17
        /*00fa*/ 	.short	(.L_49 - .L_48)
.L_48:
        /*00fc*/ 	.word	0x00000000
        /*0100*/ 	.short	0x000a
        /*0102*/ 	.short	0x003c
        /*0104*/ 	.byte	0x00, 0xf0, 0x11, 0x00


	//----- nvinfo : EIATTR_KPARAM_INFO
	.align		4
.L_49:
        /*0108*/ 	.byte	0x04, 0x17
        /*010a*/ 	.short	(.L_51 - .L_50)
.L_50:
        /*010c*/ 	.word	0x00000000
        /*0110*/ 	.short	0x0009
        /*0112*/ 	.short	0x0038
        /*0114*/ 	.byte	0x00, 0xf0, 0x11, 0x00


	//----- nvinfo : EIATTR_KPARAM_INFO
	.align		4
.L_51:
        /*0118*/ 	.byte	0x04, 0x17
        /*011a*/ 	.short	(.L_53 - .L_52)
.L_52:
        /*011c*/ 	.word	0x00000000
        /*0120*/ 	.short	0x0008
        /*0122*/ 	.short	0x0034
        /*0124*/ 	.byte	0x00, 0xf0, 0x11, 0x00


	//----- nvinfo : EIATTR_KPARAM_INFO
	.align		4
.L_53:
        /*0128*/ 	.byte	0x04, 0x17
        /*012a*/ 	.short	(.L_55 - .L_54)
.L_54:
        /*012c*/ 	.word	0x00000000
        /*0130*/ 	.short	0x0007
        /*0132*/ 	.short	0x0030
        /*0134*/ 	.byte	0x00, 0xf0, 0x11, 0x00


	//----- nvinfo : EIATTR_KPARAM_INFO
	.align		4
.L_55:
        /*0138*/ 	.byte	0x04, 0x17
        /*013a*/ 	.short	(.L_57 - .L_56)
.L_56:
        /*013c*/ 	.word	0x00000000
        /*0140*/ 	.short	0x0006
        /*0142*/ 	.short	0x002c
        /*0144*/ 	.byte	0x00, 0xf0, 0x11, 0x00


	//----- nvinfo : EIATTR_KPARAM_INFO
	.align		4
.L_57:
        /*0148*/ 	.byte	0x04, 0x17
        /*014a*/ 	.short	(.L_59 - .L_58)
.L_58:
        /*014c*/ 	.word	0x00000000
        /*0150*/ 	.short	0x0005
        /*0152*/ 	.short	0x0028
        /*0154*/ 	.byte	0x00, 0xf0, 0x11, 0x00


	//----- nvinfo : EIATTR_KPARAM_INFO
	.align		4
.L_59:
        /*0158*/ 	.byte	0x04, 0x17
        /*015a*/ 	.short	(.L_61 - .L_60)
.L_60:
        /*015c*/ 	.word	0x00000000
        /*0160*/ 	.short	0x0004
        /*0162*/ 	.short	0x0020
        /*0164*/ 	.byte	0x00, 0xf4, 0x21, 0x00


	//----- nvinfo : EIATTR_KPARAM_INFO
	.align		4
.L_61:
        /*0168*/ 	.byte	0x04, 0x17
        /*016a*/ 	.short	(.L_63 - .L_62)
.L_62:
        /*016c*/ 	.word	0x00000000
        /*0170*/ 	.short	0x0003
        /*0172*/ 	.short	0x0018
        /*0174*/ 	.byte	0x00, 0xf4, 0x21, 0x00


	//----- nvinfo : EIATTR_KPARAM_INFO
	.align		4
.L_63:
        /*0178*/ 	.byte	0x04, 0x17
        /*017a*/ 	.short	(.L_65 - .L_64)
.L_64:
        /*017c*/ 	.word	0x00000000
        /*0180*/ 	.short	0x0002
        /*0182*/ 	.short	0x0010
        /*0184*/ 	.byte	0x00, 0xf4, 0x21, 0x00


	//----- nvinfo : EIATTR_KPARAM_INFO
	.align		4
.L_65:
        /*0188*/ 	.byte	0x04, 0x17
        /*018a*/ 	.short	(.L_67 - .L_66)
.L_66:
        /*018c*/ 	.word	0x00000000
        /*0190*/ 	.short	0x0001
        /*0192*/ 	.short	0x0008
        /*0194*/ 	.byte	0x00, 0xf4, 0x21, 0x00


	//----- nvinfo : EIATTR_KPARAM_INFO
	.align		4
.L_67:
        /*0198*/ 	.byte	0x04, 0x17
        /*019a*/ 	.short	(.L_69 - .L_68)
.L_68:
        /*019c*/ 	.word	0x00000000
        /*01a0*/ 	.short	0x0000
        /*01a2*/ 	.short	0x0000
        /*01a4*/ 	.byte	0x00, 0xf4, 0x21, 0x00


	//----- nvinfo : EIATTR_AT_ENTRY_FRAGMENTS
	.align		4
.L_69:
        /*01a8*/ 	.byte	0x04, 0x4f
        /*01aa*/ 	.short	(.L_71 - .L_70)


	//   ....[0]....
.L_70:
        /*01ac*/ 	.word	0x00000004


	//----- nvinfo : EIATTR_RESERVED_SMEM_USED
	.align		4
.L_71:
        /*01b0*/ 	.byte	0x01, 0x41
	.zero		2


	//----- nvinfo : EIATTR_SPARSE_MMA_MASK
	.align		4
        /*01b4*/ 	.byte	0x03, 0x50
        /*01b6*/ 	.short	0x0000


	//----- nvinfo : EIATTR_TCGEN05_1CTA_USED
	.align		4
        /*01b8*/ 	.byte	0x01, 0x51
	.zero		2


	//----- nvinfo : EIATTR_MAXREG_COUNT
	.align		4
        /*01bc*/ 	.byte	0x03, 0x1b
        /*01be*/ 	.short	0x00ff


	//----- nvinfo : EIATTR_NUM_BARRIERS
	.align		4
        /*01c0*/ 	.byte	0x02, 0x4c
        /*01c2*/ 	.byte	0x01
	.zero		1


	//----- nvinfo : EIATTR_INT_WARP_WIDE_INSTR_OFFSETS
	.align		4
        /*01c4*/ 	.byte	0x04, 0x31
        /*01c6*/ 	.short	(.L_73 - .L_72)


	//   ....[0]....
.L_72:
        /*01c8*/ 	.word	0x00001280


	//   ....[1]....
        /*01cc*/ 	.word	0x000012a0


	//   ....[2]....
        /*01d0*/ 	.word	0x00001730


	//   ....[3]....
        /*01d4*/ 	.word	0x000017f0


	//   ....[4]....
        /*01d8*/ 	.word	0x00003500


	//   ....[5]....
        /*01dc*/ 	.word	0x00006650


	//   ....[6]....
        /*01e0*/ 	.word	0x000066a0


	//----- nvinfo : EIATTR_COOP_GROUP_MASK_REGIDS
	.align		4
.L_73:
        /*01e4*/ 	.byte	0x04, 0x29
        /*01e6*/ 	.short	(.L_75 - .L_74)


	//   ....[0]....
.L_74:
        /*01e8*/ 	.word	0xffffffff


	//   ....[1]....
        /*01ec*/ 	.word	0xffffffff


	//   ....[2]....
        /*01f0*/ 	.word	0xffffffff


	//   ....[3]....
        /*01f4*/ 	.word	0xffffffff


	//   ....[4]....
        /*01f8*/ 	.word	0xffffffff


	//   ....[5]....
        /*01fc*/ 	.word	0xffffffff


	//   ....[6]....
        /*0200*/ 	.word	0xffffffff


	//   ....[7]....
        /*0204*/ 	.word	0xffffffff


	//   ....[8]....
        /*0208*/ 	.word	0xffffffff


	//   ....[9]....
        /*020c*/ 	.word	0xffffffff


	//   ....[10]....
        /*0210*/ 	.word	0xffffffff


	//   ....[11]....
        /*0214*/ 	.word	0xffffffff


	//----- nvinfo : EIATTR_COOP_GROUP_INSTR_OFFSETS
	.align		4
.L_75:
        /*0218*/ 	.byte	0x04, 0x28
        /*021a*/ 	.short	(.L_77 - .L_76)


	//   ....[0]....
.L_76:
        /*021c*/ 	.word	0x00000050


	//   ....[1]....
        /*0220*/ 	.word	0x00000310


	//   ....[2]....
        /*0224*/ 	.word	0x00001f40


	//   ....[3]....
        /*0228*/ 	.word	0x00002350


	//   ....[4]....
        /*022c*/ 	.word	0x00002650


	//   ....[5]....
        /*0230*/ 	.word	0x000026a0


	//   ....[6]....
        /*0234*/ 	.word	0x00003b90


	//   ....[7]....
        /*0238*/ 	.word	0x00003be0


	//   ....[8]....
        /*023c*/ 	.word	0x00003e30


	//   ....[9]....
        /*0240*/ 	.word	0x00003e90


	//   ....[10]....
        /*0244*/ 	.word	0x000064e0


	//   ....[11]....
        /*0248*/ 	.word	0x00006750


	//----- nvinfo : EIATTR_VRC_CTA_INIT_COUNT
	.align		4
.L_77:
        /*024c*/ 	.byte	0x02, 0x4a
        /*024e*/ 	.byte	0x80
	.zero		1


	//----- nvinfo : EIATTR_MBARRIER_INSTR_OFFSETS
	.align		4
        /*0250*/ 	.byte	0x04, 0x39
        /*0252*/ 	.short	(.L_79 - .L_78)


	//   ....[0]....
.L_78:
        /*0254*/ 	.word	0x00001520
        /*0258*/ 	.word	0x000000ff
        /*025c*/ 	.word	0x00005800
        /*0260*/ 	.short	0x0100
        /*0262*/ 	.byte	0x07
	.zero		1


	//   ....[1]....
        /*0264*/ 	.word	0x000017e0
        /*0268*/ 	.word	0x000000ff
        /*026c*/ 	.word	0x00005808
        /*0270*/ 	.short	0x0100
        /*0272*/ 	.byte	0x07
	.zero		1


	//   ....[2]....
        /*0274*/ 	.word	0x00001930
        /*0278*/ 	.word	0x000000ff
        /*027c*/ 	.word	0x00003000
        /*0280*/ 	.short	0x0100
        /*0282*/ 	.byte	0x07
	.zero		1


	//   ....[3]....
        /*0284*/ 	.word	0x00001b80
        /*0288*/ 	.word	0x000000ff
        /*028c*/ 	.word	0x00003000
        /*0290*/ 	.short	0x010a
        /*0292*/ 	.byte	0x07
	.zero		1


	//   ....[4]....
        /*0294*/ 	.word	0x00001d00
        /*0298*/ 	.word	0x000000ff
        /*029c*/ 	.word	0x00003000
        /*02a0*/ 	.short	0x0108
        /*02a2*/ 	.byte	0x07
	.zero		1


	//   ....[5]....
        /*02a4*/ 	.word	0x00003640
        /*02a8*/ 	.word	0x000000ff
        /*02ac*/ 	.word	0x00005810
        /*02b0*/ 	.short	0x0100
        /*02b2*/ 	.byte	0x07
	.zero		1


	//   ....[6]....
        /*02b4*/ 	.word	0x000037b0
        /*02b8*/ 	.word	0x000000ff
        /*02bc*/ 	.word	0x00005810
        /*02c0*/ 	.short	0x010a
        /*02c2*/ 	.byte	0x07
	.zero		1


	//   ....[7]....
        /*02c4*/ 	.word	0x00003910
        /*02c8*/ 	.word	0x000000ff
        /*02cc*/ 	.word	0x00005810
        /*02d0*/ 	.short	0x0108
        /*02d2*/ 	.byte	0x07
	.zero		1


	//   ....[8]....
        /*02d4*/ 	.word	0x00003f00
        /*02d8*/ 	.word	0x000000ff
        /*02dc*/ 	.word	0x00000000
        /*02e0*/ 	.short	0x010a
        /*02e2*/ 	.byte	0x20
	.zero		1


	//   ....[9]....
        /*02e4*/ 	.word	0x00004830
        /*02e8*/ 	.word	0x000000ff
        /*02ec*/ 	.word	0x00000000
        /*02f0*/ 	.short	0x010a
        /*02f2*/ 	.byte	0x20
	.zero		1


	//   ....[10]....
        /*02f4*/ 	.word	0x00004980
        /*02f8*/ 	.word	0x000000ff
        /*02fc*/ 	.word	0x00005800
        /*0300*/ 	.short	0x0108
        /*0302*/ 	.byte	0x07
	.zero		1


	//   ....[11]....
        /*0304*/ 	.word	0x00004aa0
        /*0308*/ 	.word	0x000000ff
        /*030c*/ 	.word	0x00005808
        /*0310*/ 	.short	0x0108
        /*0312*/ 	.byte	0x07
	.zero		1


	//   ....[12]....
        /*0314*/ 	.word	0x00006770
        /*0318*/ 	.word	0x000000ff
        /*031c*/ 	.word	0x00003000
        /*0320*/ 	.short	0x010a
        /*0322*/ 	.byte	0x07
	.zero		1


	//   ....[13]....
        /*0324*/ 	.word	0x000067a0
        /*0328*/ 	.word	0x000000ff
        /*032c*/ 	.word	0x00005810
        /*0330*/ 	.short	0x010a
        /*0332*/ 	.byte	0x07
	.zero		1


	//   ....[14]....
        /*0334*/ 	.word	0x000067d0
        /*0338*/ 	.word	0x000000ff
        /*033c*/ 	.word	0x00000000
        /*0340*/ 	.short	0x010a
        /*0342*/ 	.byte	0x20
	.zero		1


	//   ....[15]....
        /*0344*/ 	.word	0x00006800
        /*0348*/ 	.word	0x000000ff
        /*034c*/ 	.word	0x00000000
        /*0350*/ 	.short	0x010a
        /*0352*/ 	.byte	0x20
	.zero		1


	//----- nvinfo : EIATTR_NUM_MBARRIERS
	.align		4
.L_79:
        /*0354*/ 	.byte	0x03, 0x38
        /*0356*/ 	.short	0xffff


	//----- nvinfo : EIATTR_EXIT_INSTR_OFFSETS
	.align		4
        /*0358*/ 	.byte	0x04, 0x1c
        /*035a*/ 	.short	(.L_81 - .L_80)


	//   ....[0]....
.L_80:
        /*035c*/ 	.word	0x00006760


	//----- nvinfo : EIATTR_REQNTID
	.align		4
.L_81:
        /*0360*/ 	.byte	0x04, 0x10
        /*0362*/ 	.short	(.L_83 - .L_82)
.L_82:
        /*0364*/ 	.word	0x00000100
        /*0368*/ 	.word	0x00000001
        /*036c*/ 	.word	0x00000001


	//----- nvinfo : EIATTR_CRS_STACK_SIZE
	.align		4
.L_83:
        /*0370*/ 	.byte	0x04, 0x1e
        /*0372*/ 	.short	(.L_85 - .L_84)
.L_84:
        /*0374*/ 	.word	0x00000000


	//----- nvinfo : EIATTR_CBANK_PARAM_SIZE
	.align		4
.L_85:
        /*0378*/ 	.byte	0x03, 0x19
        /*037a*/ 	.short	0x0088


	//----- nvinfo : EIATTR_PARAM_CBANK
	.align		4
        /*037c*/ 	.byte	0x04, 0x0a
        /*037e*/ 	.short	(.L_87 - .L_86)
	.align		4
.L_86:
        /*0380*/ 	.word	index@(.nv.constant0.attn_fwd)
        /*0384*/ 	.short	0x0380
        /*0386*/ 	.short	0x0088


	//----- nvinfo : EIATTR_SW_WAR
	.align		4
.L_87:
        /*0388*/ 	.byte	0x04, 0x36
        /*038a*/ 	.short	(.L_89 - .L_88)
.L_88:
        /*038c*/ 	.word	0x00000008
.L_89:


//--------------------- .nv.compat                --------------------------
	.section	.nv.compat,"",@"SHT_CUDA_COMPAT_INFO"
	.align	4
        /*0000*/ 	.byte	0x02, 0x02, 0x02, 0x00, 0x02, 0x05, 0x05, 0x00, 0x02, 0x03, 0x00, 0x00, 0x02, 0x06, 0x01, 0x00


//--------------------- .nv.callgraph             --------------------------
	.section	.nv.callgraph,"",@"SHT_CUDA_CALLGRAPH"
	.align	4
	.sectionentsize	8
	.align		4
        /*0000*/ 	.word	0x00000000
	.align		4
        /*0004*/ 	.word	0xffffffff
	.align		4
        /*0008*/ 	.word	0x00000000
	.align		4
        /*000c*/ 	.word	0xfffffffe
	.align		4
        /*0010*/ 	.word	0x00000000
	.align		4
        /*0014*/ 	.word	0xfffffffd
	.align		4
        /*0018*/ 	.word	0x00000000
	.align		4
        /*001c*/ 	.word	0xfffffffc


//--------------------- .nv.constant4             --------------------------
	.section	.nv.constant4,"a",@progbits
	.align	8
	.align		8
.nv.constant4:
        /*0000*/ 	.dword	_$_str


//--------------------- .text.attn_fwd            --------------------------
	.section	.text.attn_fwd,"ax",@progbits
	.align	128
        .global         attn_fwd
        .type           attn_fwd,@function
        .size           attn_fwd,(.L_x_30 - attn_fwd)
        .other          attn_fwd,@"STO_CUDA_ENTRY STV_DEFAULT"
attn_fwd:
.text.attn_fwd:
[----:B------:R-:W0:Y:S01]  /*0000*/  LDC R1, c[0x0][0x37c] ;  /* 0x0000df00ff017b82 */ /* 0x000e220000000800 */
[----:B------:R-:W1:Y:S02]  /*0010*/  S2R R0, SR_TID.X ;  /* 0x0000000000007919 */ /* 0x000e640000002100 */
[----:B-1----:R-:W-:-:S13]  /*0020*/  ISETP.GE.U32.AND P3, PT, R0, 0x20, PT ;  /* 0x000000200000780c */ /* 0x002fda0003f66070 */
[----:B------:R-:W-:Y:S05]  /*0030*/  @P3 BRA `(.L_x_0) ;  /* 0x0000000000b83947 */ /* 0x000fea0003800000 */
[----:B------:R-:W1:Y:S01]  /*0040*/  S2UR UR6, SR_CgaCtaId ;  /* 0x00000000000679c3 */ /* 0x000e620000008800 */
[----:B------:R-:W-:Y:S01]  /*0050*/  NOP ;  /* 0x0000000000007918 */ /* 0x000fe20000000000 */
[----:B------:R-:W-:Y:S02]  /*0060*/  UMOV UR4, 0x40 ;  /* 0x0000004000047882 */ /* 0x000fe40000000000 */
[----:B-1----:R-:W-:-:S09]  /*0070*/  ULEA UR4, UR6, UR4, 0x18 ;  /* 0x0000000406047291 */ /* 0x002fd2000f8ec0ff */
[----:B------:R-:W1:Y:S01]  /*0080*/  LDS.U8 R2, [UR4] ;  /* 0x00000004ff027984 */ /* 0x000e620008000000 */
[----:B------:R-:W-:Y:S02]  /*0090*/  UMOV UR4, 0x400 ;  /* 0x0000040000047882 */ /* 0x000fe40000000000 */
[----:B------:R-:W-:Y:S01]  /*00a0*/  ULEA UR4, UR6, UR4, 0x18 ;  /* 0x0000000406047291 */ /* 0x000fe2000f8ec0ff */
[----:B-1----:R-:W-:-:S13]  /*00b0*/  ISETP.NE.AND P0, PT, R2, RZ, PT ;  /* 0x000000ff0200720c */ /* 0x002fda0003f05270 */
[----:B------:R-:W-:Y:S05]  /*00c0*/  @P0 BRA `(.L_x_1) ;  /* 0x00000000007c0947 */ /* 0x000fea0003800000 */
[----:B------:R-:W-:-:S13]  /*00d0*/  ELECT P0, URZ, PT ;  /* 0x0000000000ff782f */ /* 0x000fda0003800000 */
[----:B------:R-:W-:Y:S05]  /*00e0*/  @!P0 BRA `(.L_x_2) ;  /* 0x0000000000848947 */ /* 0x000fea0003800000 */
[----:B------:R-:W-:Y:S01]  /*00f0*/  UMOV UR5, 0x4 ;  /* 0x0000000400057882 */ /* 0x000fe20000000000 */
[----:B------:R-:W-:Y:S02]  /*0100*/  IMAD.MOV.U32 R5, RZ, RZ, 0x1 ;  /* 0x00000001ff057424 */ /* 0x000fe400078e00ff */
[----:B------:R-:W-:Y:S02]  /*0110*/  IMAD.MOV.U32 R3, RZ, RZ, 0xf ;  /* 0x0000000fff037424 */ /* 0x000fe400078e00ff */
[----:B------:R-:W-:Y:S04]  /*0120*/  DEPBAR.LE SB1, 0x36 ;  /* 0x00009d800000791a */ /* 0x000fe80000000000 */
[----:B------:R-:W1:Y:S02]  /*0130*/  UTCATOMSWS.FIND_AND_SET.ALIGN UP0, UR5, UR5 ;  /* 0x00000005000575e3 */ /* 0x000e640008000800 */
[----:B-1----:R-:W-:-:S04]  /*0140*/  PLOP3.LUT P0, PT, PT, PT, UP0, 0x80, 0x8 ;  /* 0x000000000008781c */ /* 0x002fc80003f0f008 */
[----:B------:R-:W-:-:S04]  /*0150*/  SEL R2, RZ, 0xffffffff, !P0 ;  /* 0xffffffffff027807 */ /* 0x000fc80004000000 */
[----:B------:R-:W-:Y:S01]  /*0160*/  ISETP.NE.AND P0, PT, R2, RZ, PT ;  /* 0x000000ff0200720c */ /* 0x000fe20003f05270 */
[----:B------:R-:W-:-:S12]  /*0170*/  IMAD.U32 R2, RZ, RZ, UR5 ;  /* 0x00000005ff027e24 */ /* 0x000fd8000f8e00ff */
[----:B------:R-:W-:Y:S05]  /*0180*/  @P0 BRA `(.L_x_3) ;  /* 0x0000000000240947 */ /* 0x000fea0003800000 */
.L_x_4:
[----:B------:R-:W-:Y:S05]  /*0190*/  NANOSLEEP 0x64 ;  /* 0x000000640000795d */ /* 0x000fea0003800000 */
[----:B------:R-:W-:-:S05]  /*01a0*/  UMOV UR5, 0x4 ;  /* 0x0000000400057882 */ /* 0x000fca0000000000 */
[----:B------:R-:W-:Y:S04]  /*01b0*/  DEPBAR.LE SB1, 0x36 ;  /* 0x00009d800000791a */ /* 0x000fe80000000000 */
[----:B------:R-:W1:Y:S02]  /*01c0*/  UTCATOMSWS.FIND_AND_SET.ALIGN UP0, UR5, UR5 ;  /* 0x00000005000575e3 */ /* 0x000e640008000800 */
[----:B-1----:R-:W-:-:S04]  /*01d0*/  PLOP3.LUT P0, PT, PT, PT, UP0, 0x80, 0x8 ;  /* 0x000000000008781c */ /* 0x002fc80003f0f008 */
[----:B------:R-:W-:-:S04]  /*01e0*/  SEL R2, RZ, 0xffffffff, !P0 ;  /* 0xffffffffff027807 */ /* 0x000fc80004000000 */
[----:B------:R-:W-:Y:S01]  /*01f0*/  ISETP.NE.AND P0, PT, R2, RZ, PT ;  /* 0x000000ff0200720c */ /* 0x000fe20003f05270 */
[----:B------:R-:W-:-:S12]  /*0200*/  IMAD.U32 R2, RZ, RZ, UR5 ;  /* 0x00000005ff027e24 */ /* 0x000fd8000f8e00ff */
[----:B------:R-:W-:Y:S05]  /*0210*/  @!P0 BRA `(.L_x_4) ;  /* 0xfffffffc00dc8947 */ /* 0x000fea000383ffff */
.L_x_3:
[C---:B------:R-:W-:Y:S01]  /*0220*/  VIADD R4, R2.reuse, 0x10 ;  /* 0x0000001002047836 */ /* 0x040fe20000000000 */
[----:B------:R-:W-:Y:S01]  /*0230*/  UMOV UR5, 0x50 ;  /* 0x0000005000057882 */ /* 0x000fe20000000000 */
[----:B------:R-:W-:Y:S01]  /*0240*/  SHF.L.U32 R3, R3, R2, RZ ;  /* 0x0000000203037219 */ /* 0x000fe200000006ff */
[----:B------:R-:W-:Y:S01]  /*0250*/  ULEA UR5, UR6, UR5, 0x18 ;  /* 0x0000000506057291 */ /* 0x000fe2000f8ec0ff */
[----:B------:R-:W-:Y:S01]  /*0260*/  IMAD.SHL.U32 R2, R2, 0x20, RZ ;  /* 0x0000002002027824 */ /* 0x000fe200078e00ff */
[----:B------:R-:W-:-:S04]  /*0270*/  SHF.L.U32 R4, R5, R4, RZ ;  /* 0x0000000405047219 */ /* 0x000fc800000006ff */
[----:B------:R-:W-:-:S05]  /*0280*/  LOP3.LUT R3, R4, R3, RZ, 0xfc, !PT ;  /* 0x0000000304037212 */ /* 0x000fca00078efcff */
[----:B------:R1:W-:Y:S04]  /*0290*/  ATOMS.OR RZ, [UR5], R3 ;  /* 0x00000003ffff798c */ /* 0x0003e8000b000005 */
[----:B------:R1:W-:Y:S01]  /*02a0*/  STS [UR4], R2 ;  /* 0x00000002ff007988 */ /* 0x0003e20008000804 */
[----:B------:R-:W-:Y:S05]  /*02b0*/  BRA `(.L_x_2) ;  /* 0x0000000000107947 */ /* 0x000fea0003800000 */
.L_x_1:
[----:B------:R-:W-:Y:S01]  /*02c0*/  IMAD.MOV.U32 R3, RZ, RZ, -0x1 ;  /* 0xffffffffff037424 */ /* 0x000fe200078e00ff */
[----:B------:R-:W-:-:S04]  /*02d0*/  MOV R2, 0x300 ;  /* 0x0000030000027802 */ /* 0x000fc80000000f00 */
[----:B------:R1:W-:Y:S03]  /*02e0*/  STS [UR4], R3 ;  /* 0x00000003ff007988 */ /* 0x0003e60008000804 */
[----:B01----:R-:W-:Y:S05]  /*02f0*/  CALL.REL.NOINC `($__internal_1_$__cuda_sm10x_tcgen05_guardrail_trap_phase_invalid_during_alloc) ;  /* 0x0000006400587944 */ /* 0x003fea0003c00000 */
.L_x_2:
[----:B------:R-:W-:Y:S05]  /*0300*/  WARPSYNC.ALL ;  /* 0x0000000000007948 */ /* 0x000fea0003800000 */
[----:B------:R-:W-:Y:S01]  /*0310*/  NOP ;  /* 0x0000000000007918 */ /* 0x000fe20000000000 */
.L_x_0:
[----:B------:R-:W2:Y:S01]  /*0320*/  S2R R41, SR_CTAID.X ;  /* 0x0000000000297919 */ /* 0x000ea20000002500 */
[----:B------:R-:W3:Y:S01]  /*0330*/  S2UR UR6, SR_CTAID.Y ;  /* 0x00000000000679c3 */ /* 0x000ee20000002600 */
[----:B------:R-:W3:Y:S01]  /*0340*/  LDCU.64 UR4, c[0x0][0x3b0] ;  /* 0x00007600ff0477ac */ /* 0x000ee20008000a00 */
[----:B------:R-:W-:Y:S01]  /*0350*/  SHF.R.U32.HI R5, RZ, 0x6, R0 ;  /* 0x00000006ff057819 */ /* 0x000fe20000011600 */
[----:B------:R-:W-:-:S03]  /*0360*/  UMOV UR7, 0x400 ;  /* 0x0000040000077882 */ /* 0x000fc60000000000 */
[----:B------:R-:W-:Y:S01]  /*0370*/  SGXT.U32 R5, R5, 0x2 ;  /* 0x000000020505781a */ /* 0x000fe20000000000 */
[----:B------:R-:W4:Y:S01]  /*0380*/  LDCU.64 UR26, c[0x0][0x358] ;  /* 0x00006b00ff1a77ac */ /* 0x000f220008000a00 */
[----:B------:R-:W1:Y:S08]  /*0390*/  S2UR UR8, SR_CgaCtaId ;  /* 0x00000000000879c3 */ /* 0x000e700000008800 */
[----:B------:R-:W0:Y:S08]  /*03a0*/  LDC R12, c[0x0][0x3b8] ;  /* 0x0000ee00ff0c7b82 */ /* 0x000e300000000800 */
[----:B------:R-:W4:Y:S01]  /*03b0*/  LDC.64 R10, c[0x0][0x380] ;  /* 0x0000e000ff0a7b82 */ /* 0x000f220000000a00 */
[----:B---3--:R-:W-:Y:S01]  /*03c0*/  UIMAD UR4, UR6, UR4, URZ ;  /* 0x00000004060472a4 */ /* 0x008fe2000f8e02ff */
[----:B--2---:R-:W-:Y:S01]  /*03d0*/  IMAD.SHL.U32 R41, R41, 0x40, RZ ;  /* 0x0000004029297824 */ /* 0x004fe200078e00ff */
[----:B-1----:R-:W-:-:S05]  /*03e0*/  ULEA UR7, UR8, UR7, 0x18 ;  /* 0x0000000708077291 */ /* 0x002fca000f8ec0ff */
[----:B------:R-:W-:Y:S01]  /*03f0*/  BAR.SYNC.DEFER_BLOCKING 0x0 ;  /* 0x0000000000007b1d */ /* 0x000fe20000010000 */
[----:B------:R-:W-:Y:S02]  /*0400*/  LOP3.LUT R2, R41, 0x3f, R0, 0xf8, !PT ;  /* 0x0000003f29027812 */ /* 0x000fe400078ef800 */
[----:B------:R-:W-:-:S05]  /*0410*/  LEA.HI R9, R0, 0x1c, RZ, 0x1a ;  /* 0x0000001c00097811 */ /* 0x000fca00078fd0ff */
[----:B------:R-:W1:Y:S01]  /*0420*/  LDC.64 R52, c[0x0][0x3c0] ;  /* 0x0000f000ff347b82 */ /* 0x000e620000000a00 */
[----:B0-----:R-:W-:Y:S02]  /*0430*/  IMAD R5, R5, R12, RZ ;  /* 0x0000000c05057224 */ /* 0x001fe400078e02ff */
[----:B------:R-:W-:Y:S01]  /*0440*/  IMAD R3, R2, UR5, RZ ;  /* 0x0000000502037c24 */ /* 0x000fe2000f8e02ff */
[----:B------:R-:W-:-:S04]  /*0450*/  USHF.R.S32.HI UR5, URZ, 0x1f, UR4 ;  /* 0x0000001fff057899 */ /* 0x000fc80008011404 */
[----:B------:R-:W-:Y:S02]  /*0460*/  SHF.R.S32.HI R8, RZ, 0x1f, R3 ;  /* 0x0000001fff087819 */ /* 0x000fe40000011403 */
[----:B----4-:R-:W-:Y:S01]  /*0470*/  IADD3 R10, P0, P1, R3, UR4, R10 ;  /* 0x00000004030a7c10 */ /* 0x010fe2000f91e00a */
[----:B------:R-:W-:Y:S01]  /*0480*/  IMAD R9, R9, R12, RZ ;  /* 0x0000000c09097224 */ /* 0x000fe200078e02ff */
[----:B------:R-:W-:Y:S01]  /*0490*/  LEA.HI R3, R0, 0xc, RZ, 0x1a ;  /* 0x0000000c00037811 */ /* 0x000fe200078fd0ff */
[----:B------:R-:W0:Y:S01]  /*04a0*/  LDCU UR4, c[0x0][0x3c8] ;  /* 0x00007900ff0477ac */ /* 0x000e220008000800 */
[----:B------:R-:W-:Y:S01]  /*04b0*/  IADD3.X R8, PT, PT, R8, UR5, R11, P0, P1 ;  /* 0x0000000508087c10 */ /* 0x000fe200087e240b */
[C---:B------:R-:W-:Y:S01]  /*04c0*/  IMAD R11, R12.reuse, 0x4, R5 ;  /* 0x000000040c0b7824 */ /* 0x040fe200078e0205 */
[C---:B------:R-:W-:Y:S01]  /*04d0*/  IADD3 R4, P0, PT, R5.reuse, R10, RZ ;  /* 0x0000000a05047210 */ /* 0x040fe20007f1e0ff */
[----:B------:R-:W2:Y:S02]  /*04e0*/  LDS R40, [UR7] ;  /* 0x00000007ff287984 */ /* 0x000ea40008000800 */
[----:B------:R-:W-:Y:S01]  /*04f0*/  IMAD R23, R12, 0x4, R11 ;  /* 0x000000040c177824 */ /* 0x000fe200078e020b */
[----:B------:R-:W-:Y:S01]  /*0500*/  LEA.HI.X.SX32 R5, R5, R8, 0x1, P0 ;  /* 0x0000000805057211 */ /* 0x000fe200000f0eff */
[----:B------:R-:W-:Y:S01]  /*0510*/  BAR.SYNC.DEFER_BLOCKING 0x0 ;  /* 0x0000000000007b1d */ /* 0x000fe20000010000 */
[----:B------:R-:W-:Y:S01]  /*0520*/  IADD3 R14, P0, PT, R11, R10, RZ ;  /* 0x0000000a0b0e7210 */ /* 0x000fe20007f1e0ff */
[----:B------:R-:W-:Y:S01]  /*0530*/  IMAD R13, R3, R12, RZ ;  /* 0x0000000c030d7224 */ /* 0x000fe200078e02ff */
[----:B------:R-:W-:-:S02]  /*0540*/  IADD3 R6, P1, PT, R23, R10, RZ ;  /* 0x0000000a17067210 */ /* 0x000fc40007f3e0ff */
[----:B------:R-:W-:Y:S02]  /*0550*/  LEA.HI.X.SX32 R15, R11, R8, 0x1, P0 ;  /* 0x000000080b0f7211 */ /* 0x000fe400000f0eff */
[----:B------:R-:W-:Y:S02]  /*0560*/  IADD3 R18, P0, PT, R9, R10, RZ ;  /* 0x0000000a09127210 */ /* 0x000fe40007f1e0ff */
[----:B------:R-:W-:Y:S02]  /*0570*/  LEA.HI.X.SX32 R7, R23, R8, 0x1, P1 ;  /* 0x0000000817077211 */ /* 0x000fe400008f0eff */
[----:B------:R-:W-:Y:S02]  /*0580*/  IADD3 R16, P1, PT, R13, R10, RZ ;  /* 0x0000000a0d107210 */ /* 0x000fe40007f3e0ff */
[----:B------:R-:W-:Y:S02]  /*0590*/  LEA.HI.X.SX32 R19, R9, R8, 0x1, P0 ;  /* 0x0000000809137211 */ /* 0x000fe400000f0eff */
[----:B------:R-:W-:-:S02]  /*05a0*/  LEA.HI R9, R0, 0x3c, RZ, 0x1a ;  /* 0x0000003c00097811 */ /* 0x000fc400078fd0ff */
[C---:B------:R-:W-:Y:S02]  /*05b0*/  LEA.HI R3, R0.reuse, 0x2c, RZ, 0x1a ;  /* 0x0000002c00037811 */ /* 0x040fe400078fd0ff */
[----:B------:R-:W-:Y:S01]  /*05c0*/  LEA.HI.X.SX32 R17, R13, R8, 0x1, P1 ;  /* 0x000000080d117211 */ /* 0x000fe200008f0eff */
[-C--:B------:R-:W-:Y:S01]  /*05d0*/  IMAD R25, R9, R12.reuse, RZ ;  /* 0x0000000c09197224 */ /* 0x080fe200078e02ff */
[C---:B------:R-:W-:Y:S01]  /*05e0*/  LEA.HI R13, R0.reuse, 0x5c, RZ, 0x1a ;  /* 0x0000005c000d7811 */ /* 0x040fe200078fd0ff */
[----:B------:R-:W-:Y:S02]  /*05f0*/  IMAD R21, R3, R12, RZ ;  /* 0x0000000c03157224 */ /* 0x000fe400078e02ff */
[----:B------:R3:W5:Y:S01]  /*0600*/  LDG.E.U8 R3, desc[UR26][R14.64] ;  /* 0x0000001a0e037981 */ /* 0x000762000c1e1100 */
[----:B------:R-:W-:Y:S02]  /*0610*/  LEA.HI R11, R0, 0x4c, RZ, 0x1a ;  /* 0x0000004c000b7811 */ /* 0x000fe400078fd0ff */
[-C--:B------:R-:W-:Y:S01]  /*0620*/  IADD3 R24, P0, PT, R25, R10.reuse, RZ ;  /* 0x0000000a19187210 */ /* 0x080fe20007f1e0ff */
[----:B------:R-:W5:Y:S01]  /*0630*/  LDG.E.U8 R6, desc[UR26][R6.64] ;  /* 0x0000001a06067981 */ /* 0x000f62000c1e1100 */
[----:B------:R-:W-:-:S03]  /*0640*/  IADD3 R20, P1, PT, R21, R10, RZ ;  /* 0x0000000a15147210 */ /* 0x000fc60007f3e0ff */
[----:B------:R-:W5:Y:S01]  /*0650*/  LDG.E.U8 R4, desc[UR26][R4.64] ;  /* 0x0000001a04047981 */ /* 0x000f62000c1e1100 */
[-C--:B---3--:R-:W-:Y:S01]  /*0660*/  IMAD R15, R13, R12.reuse, RZ ;  /* 0x0000000c0d0f7224 */ /* 0x088fe200078e02ff */
[----:B------:R-:W-:Y:S01]  /*0670*/  LEA.HI R13, R0, 0x7c, RZ, 0x1a ;  /* 0x0000007c000d7811 */ /* 0x000fe200078fd0ff */
[----:B------:R-:W-:Y:S01]  /*0680*/  IMAD R27, R11, R12, RZ ;  /* 0x0000000c0b1b7224 */ /* 0x000fe200078e02ff */
[----:B------:R-:W-:Y:S01]  /*0690*/  LEA.HI.X.SX32 R25, R25, R8, 0x1, P0 ;  /* 0x0000000819197211 */ /* 0x000fe200000f0eff */
[----:B------:R3:W5:Y:S01]  /*06a0*/  LDG.E.U8 R7, desc[UR26][R18.64] ;  /* 0x0000001a12077981 */ /* 0x000762000c1e1100 */
[----:B------:R-:W-:Y:S02]  /*06b0*/  IADD3 R14, P0, PT, R15, R10, RZ ;  /* 0x0000000a0f0e7210 */ /* 0x000fe40007f1e0ff */
[----:B------:R-:W-:Y:S01]  /*06c0*/  LEA.HI.X.SX32 R21, R21, R8, 0x1, P1 ;  /* 0x0000000815157211 */ /* 0x000fe200008f0eff */
[----:B------:R-:W-:Y:S01]  /*06d0*/  IMAD R23, R12, 0x8, R23 ;  /* 0x000000080c177824 */ /* 0x000fe200078e0217 */
[----:B------:R-:W-:Y:S01]  /*06e0*/  LEA.HI R11, R0, 0x6c, RZ, 0x1a ;  /* 0x0000006c000b7811 */ /* 0x000fe200078fd0ff */
[----:B------:R4:W5:Y:S01]  /*06f0*/  LDG.E.U8 R5, desc[UR26][R16.64] ;  /* 0x0000001a10057981 */ /* 0x000962000c1e1100 */
[----:B---3--:R-:W-:Y:S01]  /*0700*/  IMAD R19, R13, R12, RZ ;  /* 0x0000000c0d137224 */ /* 0x008fe200078e02ff */
[----:B------:R-:W-:-:S02]  /*0710*/  LEA.HI.X.SX32 R15, R15, R8, 0x1, P0 ;  /* 0x000000080f0f7211 */ /* 0x000fc400000f0eff */
[----:B------:R3:W5:Y:S01]  /*0720*/  LDG.E.U8 R9, desc[UR26][R20.64] ;  /* 0x0000001a14097981 */ /* 0x000762000c1e1100 */
[-C--:B------:R-:W-:Y:S02]  /*0730*/  IADD3 R26, P1, PT, R27, R10.reuse, RZ ;  /* 0x0000000a1b1a7210 */ /* 0x080fe40007f3e0ff */
[----:B------:R-:W-:Y:S01]  /*0740*/  IADD3 R18, P0, PT, R19, R10, RZ ;  /* 0x0000000a13127210 */ /* 0x000fe20007f1e0ff */
[----:B----4-:R-:W-:Y:S01]  /*0750*/  IMAD R17, R11, R12, RZ ;  /* 0x0000000c0b117224 */ /* 0x010fe200078e02ff */
[-C--:B------:R-:W-:Y:S01]  /*0760*/  LEA.HI.X.SX32 R27, R27, R8.reuse, 0x1, P1 ;  /* 0x000000081b1b7211 */ /* 0x080fe200008f0eff */
[----:B------:R4:W5:Y:S01]  /*0770*/  LDG.E.U8 R11, desc[UR26][R24.64] ;  /* 0x0000001a180b7981 */ /* 0x000962000c1e1100 */
[----:B------:R-:W-:Y:S01]  /*0780*/  LEA.HI.X.SX32 R19, R19, R8, 0x1, P0 ;  /* 0x0000000813137211 */ /* 0x000fe200000f0eff */
[C---:B---3--:R-:W-:Y:S01]  /*0790*/  IMAD R21, R12.reuse, 0x4, R23 ;  /* 0x000000040c157824 */ /* 0x048fe200078e0217 */
[C---:B------:R-:W-:Y:S01]  /*07a0*/  IADD3 R22, P0, PT, R23.reuse, R10, RZ ;  /* 0x0000000a17167210 */ /* 0x040fe20007f1e0ff */
[----:B------:R3:W5:Y:S02]  /*07b0*/  LDG.E.U8 R13, desc[UR26][R26.64] ;  /* 0x0000001a1a0d7981 */ /* 0x000764000c1e1100 */
[C---:B----4-:R-:W-:Y:S01]  /*07c0*/  IMAD R25, R12.reuse, 0x4, R21 ;  /* 0x000000040c197824 */ /* 0x050fe200078e0215 */
[----:B------:R-:W-:Y:S01]  /*07d0*/  LEA.HI.X.SX32 R23, R23, R8, 0x1, P0 ;  /* 0x0000000817177211 */ /* 0x000fe200000f0eff */
[----:B------:R-:W5:Y:S01]  /*07e0*/  LDG.E.U8 R19, desc[UR26][R18.64] ;  /* 0x0000001a12137981 */ /* 0x000f62000c1e1100 */
[----:B------:R-:W-:Y:S01]  /*07f0*/  IADD3 R20, P0, PT, R21, R10, RZ ;  /* 0x0000000a15147210 */ /* 0x000fe20007f1e0ff */
[----:B---3--:R-:W-:-:S03]  /*0800*/  IMAD R27, R12, 0x8, R25 ;  /* 0x000000080c1b7824 */ /* 0x008fc600078e0219 */
[----:B------:R-:W-:Y:S01]  /*0810*/  LEA.HI.X.SX32 R21, R21, R8, 0x1, P0 ;  /* 0x0000000815157211 */ /* 0x000fe200000f0eff */
[----:B------:R-:W5:Y:S01]  /*0820*/  LDG.E.U8 R15, desc[UR26][R14.64] ;  /* 0x0000001a0e0f7981 */ /* 0x000f62000c1e1100 */
[C---:B------:R-:W-:Y:S01]  /*0830*/  IMAD R29, R12.reuse, 0x4, R27 ;  /* 0x000000040c1d7824 */ /* 0x040fe200078e021b */
[-C--:B------:R-:W-:Y:S02]  /*0840*/  IADD3 R26, P0, PT, R27, R10.reuse, RZ ;  /* 0x0000000a1b1a7210 */ /* 0x080fe40007f1e0ff */
[----:B------:R-:W-:Y:S01]  /*0850*/  IADD3 R16, P1, PT, R17, R10, RZ ;  /* 0x0000000a11107210 */ /* 0x000fe20007f3e0ff */
[C---:B------:R-:W-:Y:S01]  /*0860*/  IMAD R31, R12.reuse, 0x4, R29 ;  /* 0x000000040c1f7824 */ /* 0x040fe200078e021d */
[----:B------:R-:W-:Y:S01]  /*0870*/  LEA.HI.X.SX32 R27, R27, R8, 0x1, P0 ;  /* 0x000000081b1b7211 */ /* 0x000fe200000f0eff */
[----:B------:R-:W5:Y:S01]  /*0880*/  LDG.E.U8 R21, desc[UR26][R20.64] ;  /* 0x0000001a14157981 */ /* 0x000f62000c1e1100 */
[----:B------:R-:W-:Y:S01]  /*0890*/  IADD3 R28, P0, PT, R29, R10, RZ ;  /* 0x0000000a1d1c7210 */ /* 0x000fe20007f1e0ff */
[----:B------:R-:W-:-:S02]  /*08a0*/  IMAD R33, R12, 0x8, R31 ;  /* 0x000000080c217824 */ /* 0x000fc400078e021f */
[----:B------:R3:W5:Y:S01]  /*08b0*/  LDG.E.U8 R18, desc[UR26][R26.64] ;  /* 0x0000001a1a127981 */ /* 0x000762000c1e1100 */
[----:B------:R-:W-:Y:S01]  /*08c0*/  LEA.HI.X.SX32 R29, R29, R8, 0x1, P0 ;  /* 0x000000081d1d7211 */ /* 0x000fe200000f0eff */
[C---:B------:R-:W-:Y:S01]  /*08d0*/  IMAD R35, R12.reuse, 0x4, R33 ;  /* 0x000000040c237824 */ /* 0x040fe200078e0221 */
[C---:B------:R-:W-:Y:S01]  /*08e0*/  IADD3 R30, P0, PT, R31.reuse, R10, RZ ;  /* 0x0000000a1f1e7210 */ /* 0x040fe20007f1e0ff */
[----:B------:R-:W5:Y:S02]  /*08f0*/  LDG.E.U8 R14, desc[UR26][R22.64] ;  /* 0x0000001a160e7981 */ /* 0x000f64000c1e1100 */
[C---:B------:R-:W-:Y:S01]  /*0900*/  IMAD R37, R12.reuse, 0x4, R35 ;  /* 0x000000040c257824 */ /* 0x040fe200078e0223 */
[----:B------:R-:W-:Y:S02]  /*0910*/  LEA.HI.X.SX32 R31, R31, R8, 0x1, P0 ;  /* 0x000000081f1f7211 */ /* 0x000fe400000f0eff */
[----:B------:R-:W-:Y:S01]  /*0920*/  IADD3 R32, P0, PT, R33, R10, RZ ;  /* 0x0000000a21207210 */ /* 0x000fe20007f1e0ff */
[----:B---3--:R-:W-:Y:S01]  /*0930*/  IMAD R27, R12, 0x8, R37 ;  /* 0x000000080c1b7824 */ /* 0x008fe200078e0225 */
[-C--:B------:R-:W-:Y:S01]  /*0940*/  LEA.HI.X.SX32 R17, R17, R8.reuse, 0x1, P1 ;  /* 0x0000000811117211 */ /* 0x080fe200008f0eff */
[----:B------:R-:W5:Y:S01]  /*0950*/  LDG.E.U8 R20, desc[UR26][R30.64] ;  /* 0x0000001a1e147981 */ /* 0x000f62000c1e1100 */
[----:B------:R-:W-:-:S02]  /*0960*/  LEA.HI.X.SX32 R33, R33, R8, 0x1, P0 ;  /* 0x0000000821217211 */ /* 0x000fc400000f0eff */
[C---:B------:R-:W-:Y:S01]  /*0970*/  IADD3 R36, P0, PT, R37.reuse, R10, RZ ;  /* 0x0000000a25247210 */ /* 0x040fe20007f1e0ff */
[----:B------:R3:W5:Y:S03]  /*0980*/  LDG.E.U8 R23, desc[UR26][R28.64] ;  /* 0x0000001a1c177981 */ /* 0x000766000c1e1100 */
[----:B------:R-:W-:Y:S01]  /*0990*/  LEA.HI.X.SX32 R37, R37, R8, 0x1, P0 ;  /* 0x0000000825257211 */ /* 0x000fe200000f0eff */
[----:B------:R-:W5:Y:S01]  /*09a0*/  LDG.E.U8 R17, desc[UR26][R16.64] ;  /* 0x0000001a10117981 */ /* 0x000f62000c1e1100 */
[-C--:B------:R-:W-:Y:S02]  /*09b0*/  IADD3 R38, P0, PT, R27, R10.reuse, RZ ;  /* 0x0000000a1b267210 */ /* 0x080fe40007f1e0ff */
[----:B------:R-:W-:Y:S01]  /*09c0*/  IADD3 R24, P1, PT, R25, R10, RZ ;  /* 0x0000000a19187210 */ /* 0x000fe20007f3e0ff */
[----:B------:R4:W5:Y:S01]  /*09d0*/  LDG.E.U8 R22, desc[UR26][R32.64] ;  /* 0x0000001a20167981 */ /* 0x000962000c1e1100 */
[----:B---3--:R-:W-:Y:S01]  /*09e0*/  IMAD R29, R12, 0x4, R27 ;  /* 0x000000040c1d7824 */ /* 0x008fe200078e021b */
[----:B------:R-:W-:-:S02]  /*09f0*/  LEA.HI.X.SX32 R39, R27, R8, 0x1, P0 ;  /* 0x000000081b277211 */ /* 0x000fc400000f0eff */
[----:B------:R-:W-:Y:S01]  /*0a00*/  LEA.HI.X.SX32 R25, R25, R8, 0x1, P1 ;  /* 0x0000000819197211 */ /* 0x000fe200008f0eff */
[C---:B------:R-:W-:Y:S01]  /*0a10*/  IMAD R27, R12.reuse, 0x4, R29 ;  /* 0x000000040c1b7824 */ /* 0x040fe200078e021d */
[-C--:B------:R-:W-:Y:S01]  /*0a20*/  IADD3 R34, P1, PT, R35, R10.reuse, RZ ;  /* 0x0000000a23227210 */ /* 0x080fe20007f3e0ff */
[----:B------:R-:W5:Y:S01]  /*0a30*/  LDG.E.U8 R26, desc[UR26][R38.64] ;  /* 0x0000001a261a7981 */ /* 0x000f62000c1e1100 */
[----:B------:R-:W-:Y:S01]  /*0a40*/  IADD3 R42, P0, PT, R29, R10, RZ ;  /* 0x0000000a1d2a7210 */ /* 0x000fe20007f1e0ff */
[C---:B------:R-:W-:Y:S01]  /*0a50*/  IMAD R31, R12.reuse, 0x8, R27 ;  /* 0x000000080c1f7824 */ /* 0x040fe200078e021b */
[-C--:B------:R-:W-:Y:S01]  /*0a60*/  LEA.HI.X.SX32 R35, R35, R8.reuse, 0x1, P1 ;  /* 0x0000000823237211 */ /* 0x080fe200008f0eff */
[----:B------:R-:W5:Y:S01]  /*0a70*/  LDG.E.U8 R16, desc[UR26][R24.64] ;  /* 0x0000001a18107981 */ /* 0x000f62000c1e1100 */
[----:B------:R-:W-:Y:S01]  /*0a80*/  LEA.HI.X.SX32 R43, R29, R8, 0x1, P0 ;  /* 0x000000081d2b7211 */ /* 0x000fe200000f0eff */
[----:B------:R-:W-:Y:S01]  /*0a90*/  IMAD R29, R12, 0x4, R31 ;  /* 0x000000040c1d7824 */ /* 0x000fe200078e021f */
[C---:B------:R-:W-:Y:S01]  /*0aa0*/  IADD3 R30, P0, PT, R31.reuse, R10, RZ ;  /* 0x0000000a1f1e7210 */ /* 0x040fe20007f1e0ff */
[----:B------:R3:W5:Y:S03]  /*0ab0*/  LDG.E.U8 R25, desc[UR26][R34.64] ;  /* 0x0000001a22197981 */ /* 0x000766000c1e1100 */
[----:B------:R-:W-:-:S02]  /*0ac0*/  LEA.HI.X.SX32 R31, R31, R8, 0x1, P0 ;  /* 0x000000081f1f7211 */ /* 0x000fc400000f0eff */
[-C--:B----4-:R-:W-:Y:S01]  /*0ad0*/  IADD3 R32, P0, PT, R29, R10.reuse, RZ ;  /* 0x0000000a1d207210 */ /* 0x090fe20007f1e0ff */
[----:B------:R4:W5:Y:S01]  /*0ae0*/  LDG.E.U8 R24, desc[UR26][R36.64] ;  /* 0x0000001a24187981 */ /* 0x000962000c1e1100 */
[C---:B---3--:R-:W-:Y:S01]  /*0af0*/  IMAD R35, R12.reuse, 0x4, R29 ;  /* 0x000000040c237824 */ /* 0x048fe200078e021d */
[----:B------:R-:W-:Y:S02]  /*0b00*/  IADD3 R44, P1, PT, R27, R10, RZ ;  /* 0x0000000a1b2c7210 */ /* 0x000fe40007f3e0ff */
[----:B------:R-:W5:Y:S01]  /*0b10*/  LDG.E.U8 R30, desc[UR26][R30.64] ;  /* 0x0000001a1e1e7981 */ /* 0x000f62000c1e1100 */
[C---:B----4-:R-:W-:Y:S01]  /*0b20*/  IMAD R37, R12.reuse, 0x8, R35 ;  /* 0x000000080c257824 */ /* 0x050fe200078e0223 */
[----:B------:R-:W-:Y:S02]  /*0b30*/  LEA.HI.X.SX32 R33, R29, R8, 0x1, P0 ;  /* 0x000000081d217211 */ /* 0x000fe400000f0eff */
[----:B------:R-:W-:Y:S01]  /*0b40*/  IADD3 R34, P0, PT, R35, R10, RZ ;  /* 0x0000000a23227210 */ /* 0x000fe20007f1e0ff */
[----:B------:R-:W-:Y:S01]  /*0b50*/  IMAD R39, R12, 0x4, R37 ;  /* 0x000000040c277824 */ /* 0x000fe200078e0225 */
[-C--:B------:R-:W-:Y:S01]  /*0b60*/  LEA.HI.X.SX32 R45, R27, R8.reuse, 0x1, P1 ;  /* 0x000000081b2d7211 */ /* 0x080fe200008f0eff */
[----:B------:R-:W5:Y:S01]  /*0b70*/  LDG.E.U8 R29, desc[UR26][R32.64] ;  /* 0x0000001a201d7981 */ /* 0x000f62000c1e1100 */
[----:B------:R-:W-:-:S03]  /*0b80*/  LEA.HI.X.SX32 R35, R35, R8, 0x1, P0 ;  /* 0x0000000823237211 */ /* 0x000fc600000f0eff */
[----:B------:R3:W5:Y:S01]  /*0b90*/  LDG.E.U8 R27, desc[UR26][R42.64] ;  /* 0x0000001a2a1b7981 */ /* 0x000762000c1e1100 */
[----:B------:R-:W-:-:S03]  /*0ba0*/  IADD3 R36, P0, PT, R37, R10, RZ ;  /* 0x0000000a25247210 */ /* 0x000fc60007f1e0ff */
[----:B------:R4:W5:Y:S01]  /*0bb0*/  LDG.E.U8 R28, desc[UR26][R44.64] ;  /* 0x0000001a2c1c7981 */ /* 0x000962000c1e1100 */
[----:B------:R-:W-:-:S03]  /*0bc0*/  IADD3 R38, P1, PT, R39, R10, RZ ;  /* 0x0000000a27267210 */ /* 0x000fc60007f3e0ff */
[----:B------:R0:W5:Y:S01]  /*0bd0*/  LDG.E.U8 R80, desc[UR26][R34.64] ;  /* 0x0000001a22507981 */ /* 0x000162000c1e1100 */
[----:B---3--:R-:W-:Y:S01]  /*0be0*/  IMAD R43, R12, 0x4, R39 ;  /* 0x000000040c2b7824 */ /* 0x008fe200078e0227 */
[----:B------:R-:W-:-:S03]  /*0bf0*/  LEA.HI.X.SX32 R37, R37, R8, 0x1, P0 ;  /* 0x0000000825257211 */ /* 0x000fc600000f0eff */
[C---:B----4-:R-:W-:Y:S01]  /*0c00*/  IMAD R45, R12.reuse, 0x8, R43 ;  /* 0x000000080c2d7824 */ /* 0x050fe200078e022b */
[C---:B------:R-:W-:Y:S01]  /*0c10*/  IADD3 R42, P0, PT, R43.reuse, R10, RZ ;  /* 0x0000000a2b2a7210 */ /* 0x040fe20007f1e0ff */
[----:B------:R-:W5:Y:S02]  /*0c20*/  LDG.E.U8 R82, desc[UR26][R36.64] ;  /* 0x0000001a24527981 */ /* 0x000f64000c1e1100 */
[C---:B------:R-:W-:Y:S01]  /*0c30*/  IMAD R31, R12.reuse, 0x4, R45 ;  /* 0x000000040c1f7824 */ /* 0x040fe200078e022d */
[----:B------:R-:W-:Y:S02]  /*0c40*/  LEA.HI.X.SX32 R43, R43, R8, 0x1, P0 ;  /* 0x000000082b2b7211 */ /* 0x000fe400000f0eff */
[----:B------:R-:W-:Y:S01]  /*0c50*/  IADD3 R32, P0, PT, R45, R10, RZ ;  /* 0x0000000a2d207210 */ /* 0x000fe20007f1e0ff */
[----:B------:R-:W-:Y:S01]  /*0c60*/  IMAD R47, R12, 0x4, R31 ;  /* 0x000000040c2f7824 */ /* 0x000fe200078e021f */
[-C--:B------:R-:W-:Y:S01]  /*0c70*/  LEA.HI.X.SX32 R39, R39, R8.reuse, 0x1, P1 ;  /* 0x0000000827277211 */ /* 0x080fe200008f0eff */
[----:B------:R-:W5:Y:S01]  /*0c80*/  LDG.E.U8 R84, desc[UR26][R42.64] ;  /* 0x0000001a2a547981 */ /* 0x000f62000c1e1100 */
[----:B------:R-:W-:-:S02]  /*0c90*/  LEA.HI.X.SX32 R33, R45, R8, 0x1, P0 ;  /* 0x000000082d217211 */ /* 0x000fc400000f0eff */
[-C--:B------:R-:W-:Y:S01]  /*0ca0*/  IADD3 R44, P1, PT, R31, R10.reuse, RZ ;  /* 0x0000000a1f2c7210 */ /* 0x080fe20007f3e0ff */
[----:B------:R3:W5:Y:S01]  /*0cb0*/  LDG.E.U8 R81, desc[UR26][R38.64] ;  /* 0x0000001a26517981 */ /* 0x000762000c1e1100 */
[----:B0-----:R-:W-:Y:S02]  /*0cc0*/  IADD3 R34, P0, PT, R47, R10, RZ ;  /* 0x0000000a2f227210 */ /* 0x001fe40007f1e0ff */
[-C--:B------:R-:W-:Y:S01]  /*0cd0*/  LEA.HI.X.SX32 R45, R31, R8.reuse, 0x1, P1 ;  /* 0x000000081f2d7211 */ /* 0x080fe200008f0eff */
[----:B------:R0:W5:Y:S01]  /*0ce0*/  LDG.E.U8 R86, desc[UR26][R32.64] ;  /* 0x0000001a20567981 */ /* 0x000162000c1e1100 */
[----:B------:R-:W-:Y:S02]  /*0cf0*/  LEA.HI.X.SX32 R35, R47, R8, 0x1, P0 ;  /* 0x000000082f237211 */ /* 0x000fe400000f0eff */
[----:B------:R-:W-:Y:S01]  /*0d00*/  SHF.R.U32.HI R8, RZ, 0x7, R0 ;  /* 0x00000007ff087819 */ /* 0x000fe20000011600 */
[----:B---3--:R-:W3:Y:S03]  /*0d10*/  LDC.64 R38, c[0x0][0x388] ;  /* 0x0000e200ff267b82 */ /* 0x008ee60000000a00 */
[----:B------:R-:W-:Y:S01]  /*0d20*/  SGXT.U32 R8, R8, 0x1 ;  /* 0x000000010808781a */ /* 0x000fe20000000000 */
[----:B------:R4:W5:Y:S04]  /*0d30*/  LDG.E.U8 R88, desc[UR26][R34.64] ;  /* 0x0000001a22587981 */ /* 0x000968000c1e1100 */
[----:B-1----:R-:W-:Y:S01]  /*0d40*/  IMAD R10, R8, R53, RZ ;  /* 0x00000035080a7224 */ /* 0x002fe200078e02ff */
[----:B------:R1:W5:Y:S03]  /*0d50*/  LDG.E.U8 R45, desc[UR26][R44.64] ;  /* 0x0000001a2c2d7981 */ /* 0x000366000c1e1100 */
[----:B------:R-:W-:Y:S01]  /*0d60*/  IMAD R12, R53, 0x2, R10 ;  /* 0x00000002350c7824 */ /* 0x000fe200078e020a */
[----:B------:R-:W-:-:S03]  /*0d70*/  LOP3.LUT R8, R0, 0x7f, RZ, 0xc0, !PT ;  /* 0x0000007f00087812 */ /* 0x000fc600078ec0ff */
[C---:B0-----:R-:W-:Y:S02]  /*0d80*/  IMAD R32, R53.reuse, 0x2, R12 ;  /* 0x0000000235207824 */ /* 0x041fe400078e020c */
[----:B------:R-:W-:Y:S02]  /*0d90*/  IMAD R8, R8, UR4, RZ ;  /* 0x0000000408087c24 */ /* 0x000fe4000f8e02ff */
[C---:B----4-:R-:W-:Y:S02]  /*0da0*/  IMAD R34, R53.reuse, 0x2, R32 ;  /* 0x0000000235227824 */ /* 0x050fe400078e0220 */
[----:B------:R-:W-:Y:S01]  /*0db0*/  IMAD R31, R52, UR6, RZ ;  /* 0x00000006341f7c24 */ /* 0x000fe2000f8e02ff */
[----:B------:R-:W-:Y:S01]  /*0dc0*/  SHF.R.U32.HI R33, RZ, 0x5, R0 ;  /* 0x00000005ff217819 */ /* 0x000fe20000011600 */
[C---:B------:R-:W-:Y:S01]  /*0dd0*/  IMAD R36, R53.reuse, 0x2, R34 ;  /* 0x0000000235247824 */ /* 0x040fe200078e0222 */
[----:B------:R-:W-:Y:S02]  /*0de0*/  SHF.R.S32.HI R35, RZ, 0x7, R0 ;  /* 0x00000007ff237819 */ /* 0x000fe40000011400 */
[----:B---3--:R-:W-:Y:S01]  /*0df0*/  IADD3 R47, P0, P1, R8, R38, R31 ;  /* 0x00000026082f7210 */ /* 0x008fe2000791e01f */
[----:B------:R-:W-:Y:S01]  /*0e00*/  IMAD R38, R53, 0x2, R36 ;  /* 0x0000000235267824 */ /* 0x000fe200078e0224 */
[----:B------:R-:W-:-:S02]  /*0e10*/  R2UR UR19, R33 ;  /* 0x00000000211372ca */ /* 0x000fc400000e0000 */
[----:B------:R-:W-:Y:S02]  /*0e20*/  SHF.R.S32.HI R33, RZ, 0x1f, R8 ;  /* 0x0000001fff217819 */ /* 0x000fe40000011408 */
[----:B-1----:R-:W-:Y:S01]  /*0e30*/  SHF.R.S32.HI R44, RZ, 0x1f, R31 ;  /* 0x0000001fff2c7819 */ /* 0x002fe2000001141f */
[----:B------:R-:W-:Y:S01]  /*0e40*/  IMAD R42, R53, 0x2, R38 ;  /* 0x00000002352a7824 */ /* 0x000fe200078e0226 */
[----:B------:R-:W-:Y:S02]  /*0e50*/  SGXT R8, R35, 0x1 ;  /* 0x000000012308781a */ /* 0x000fe40000000200 */
[----:B------:R-:W-:Y:S02]  /*0e60*/  IADD3.X R33, PT, PT, R33, R39, R44, P0, P1 ;  /* 0x0000002721217210 */ /* 0x000fe400007e242c */
[----:B------:R-:W-:Y:S01]  /*0e70*/  LOP3.LUT R39, R8, 0x90, RZ, 0xc0, !PT ;  /* 0x0000009008277812 */ /* 0x000fe200078ec0ff */
[----:B------:R-:W-:Y:S01]  /*0e80*/  IMAD R8, R53, 0x2, R42 ;  /* 0x0000000235087824 */ /* 0x000fe200078e022a */
[----:B--2---:R-:W-:-:S02]  /*0e90*/  R2UR UR33, R40 ;  /* 0x00000000282172ca */ /* 0x004fc400000e0000 */
[-C--:B------:R-:W-:Y:S01]  /*0ea0*/  IADD3 R78, P0, PT, R10, R47.reuse, RZ ;  /* 0x0000002f0a4e7210 */ /* 0x080fe20007f1e0ff */
[C---:B------:R-:W-:Y:S01]  /*0eb0*/  IMAD R40, R53.reuse, 0x2, R8 ;  /* 0x0000000235287824 */ /* 0x040fe200078e0208 */
[----:B------:R-:W-:Y:S02]  /*0ec0*/  IADD3 R76, P1, PT, R12, R47, RZ ;  /* 0x0000002f0c4c7210 */ /* 0x000fe40007f3e0ff */
[----:B------:R-:W-:Y:S01]  /*0ed0*/  LEA.HI.X.SX32 R79, R10, R33, 0x1, P0 ;  /* 0x000000210a4f7211 */ /* 0x000fe200000f0eff */
[C---:B------:R-:W-:Y:S01]  /*0ee0*/  IMAD R10, R53.reuse, 0x2, R40 ;  /* 0x00000002350a7824 */ /* 0x040fe200078e0228 */
[----:B------:R-:W-:Y:S02]  /*0ef0*/  IADD3 R74, P2, PT, R32, R47, RZ ;  /* 0x0000002f204a7210 */ /* 0x000fe40007f5e0ff */
[----:B------:R-:W-:Y:S01]  /*0f00*/  LEA.HI.X.SX32 R77, R12, R33, 0x1, P1 ;  /* 0x000000210c4d7211 */ /* 0x000fe200008f0eff */
[----:B------:R-:W-:Y:S01]  /*0f10*/  IMAD R12, R53, 0x2, R10 ;  /* 0x00000002350c7824 */ /* 0x000fe200078e020a */
[----:B------:R-:W-:-:S02]  /*0f20*/  IADD3 R70, P1, PT, R36, R47, RZ ;  /* 0x0000002f24467210 */ /* 0x000fc40007f3e0ff */
[----:B------:R-:W-:Y:S01]  /*0f30*/  LEA.HI.X.SX32 R75, R32, R33, 0x1, P2 ;  /* 0x00000021204b7211 */ /* 0x000fe200010f0eff */
[C---:B------:R-:W-:Y:S01]  /*0f40*/  IMAD R32, R53.reuse, 0x2, R12 ;  /* 0x0000000235207824 */ /* 0x040fe200078e020c */
[----:B------:R-:W-:Y:S02]  /*0f50*/  IADD3 R72, P0, PT, R34, R47, RZ ;  /* 0x0000002f22487210 */ /* 0x000fe40007f1e0ff */
[-C--:B------:R-:W-:Y:S02]  /*0f60*/  LEA.HI.X.SX32 R71, R36, R33.reuse, 0x1, P1 ;  /* 0x0000002124477211 */ /* 0x080fe400008f0eff */
[----:B------:R-:W-:Y:S01]  /*0f70*/  LEA.HI.X.SX32 R73, R34, R33, 0x1, P0 ;  /* 0x0000002122497211 */ /* 0x000fe200000f0eff */
[----:B------:R-:W-:Y:S01]  /*0f80*/  IMAD R34, R53, 0x2, R32 ;  /* 0x0000000235227824 */ /* 0x000fe200078e0220 */
[-C--:B------:R-:W-:Y:S02]  /*0f90*/  IADD3 R64, P1, PT, R8, R47.reuse, RZ ;  /* 0x0000002f08407210 */ /* 0x080fe40007f3e0ff */
[----:B------:R-:W-:-:S02]  /*0fa0*/  IADD3 R68, P2, PT, R38, R47, RZ ;  /* 0x0000002f26447210 */ /* 0x000fc40007f5e0ff */
[----:B------:R-:W-:Y:S02]  /*0fb0*/  IADD3 R66, P0, PT, R42, R47, RZ ;  /* 0x0000002f2a427210 */ /* 0x000fe40007f1e0ff */
[-C--:B------:R-:W-:Y:S01]  /*0fc0*/  LEA.HI.X.SX32 R65, R8, R33.reuse, 0x1, P1 ;  /* 0x0000002108417211 */ /* 0x080fe200008f0eff */
[C---:B------:R-:W-:Y:S01]  /*0fd0*/  IMAD R8, R53.reuse, 0x2, R34 ;  /* 0x0000000235087824 */ /* 0x040fe200078e0222 */
[-C--:B------:R-:W-:Y:S02]  /*0fe0*/  LEA.HI.X.SX32 R69, R38, R33.reuse, 0x1, P2 ;  /* 0x0000002126457211 */ /* 0x080fe400010f0eff */
[----:B------:R-:W-:Y:S01]  /*0ff0*/  LEA.HI.X.SX32 R67, R42, R33, 0x1, P0 ;  /* 0x000000212a437211 */ /* 0x000fe200000f0eff */
[----:B------:R-:W-:Y:S01]  /*1000*/  IMAD R36, R53, 0x2, R8 ;  /* 0x0000000235247824 */ /* 0x000fe200078e0208 */
[-C--:B------:R-:W-:Y:S02]  /*1010*/  IADD3 R62, P2, PT, R40, R47.reuse, RZ ;  /* 0x0000002f283e7210 */ /* 0x080fe40007f5e0ff */
[----:B------:R-:W-:-:S02]  /*1020*/  IADD3 R60, P0, PT, R10, R47, RZ ;  /* 0x0000002f0a3c7210 */ /* 0x000fc40007f1e0ff */
[-C--:B------:R-:W-:Y:S02]  /*1030*/  LEA.HI.X.SX32 R63, R40, R33.reuse, 0x1, P2 ;  /* 0x00000021283f7211 */ /* 0x080fe400010f0eff */
[----:B------:R-:W-:Y:S01]  /*1040*/  LEA.HI.X.SX32 R61, R10, R33, 0x1, P0 ;  /* 0x000000210a3d7211 */ /* 0x000fe200000f0eff */
[----:B------:R-:W-:Y:S01]  /*1050*/  IMAD R10, R53, 0x2, R36 ;  /* 0x00000002350a7824 */ /* 0x000fe200078e0224 */
[-C--:B------:R-:W-:Y:S02]  /*1060*/  IADD3 R58, P1, PT, R12, R47.reuse, RZ ;  /* 0x0000002f0c3a7210 */ /* 0x080fe40007f3e0ff */
[----:B------:R-:W-:Y:S02]  /*1070*/  IADD3 R56, P2, PT, R32, R47, RZ ;  /* 0x0000002f20387210 */ /* 0x000fe40007f5e0ff */
[-C--:B------:R-:W-:Y:S02]  /*1080*/  LEA.HI.X.SX32 R59, R12, R33.reuse, 0x1, P1 ;  /* 0x000000210c3b7211 */ /* 0x080fe400008f0eff */
[----:B------:R-:W-:-:S02]  /*1090*/  LEA.HI.X.SX32 R57, R32, R33, 0x1, P2 ;  /* 0x0000002120397211 */ /* 0x000fc400010f0eff */
[-C--:B------:R-:W-:Y:S02]  /*10a0*/  IADD3 R54, P0, PT, R34, R47.reuse, RZ ;  /* 0x0000002f22367210 */ /* 0x080fe40007f1e0ff */
[-C--:B------:R-:W-:Y:S02]  /*10b0*/  IADD3 R50, P1, PT, R8, R47.reuse, RZ ;  /* 0x0000002f08327210 */ /* 0x080fe40007f3e0ff */
[-C--:B------:R-:W-:Y:S02]  /*10c0*/  IADD3 R48, P2, PT, R36, R47.reuse, RZ ;  /* 0x0000002f24307210 */ /* 0x080fe40007f5e0ff */
[----:B------:R-:W-:Y:S02]  /*10d0*/  IADD3 R46, P4, PT, R10, R47, RZ ;  /* 0x0000002f0a2e7210 */ /* 0x000fe40007f9e0ff */
[-C--:B------:R-:W-:Y:S02]  /*10e0*/  LEA.HI.X.SX32 R55, R34, R33.reuse, 0x1, P0 ;  /* 0x0000002122377211 */ /* 0x080fe400000f0eff */
[----:B------:R-:W-:-:S02]  /*10f0*/  LEA.HI.X.SX32 R51, R8, R33, 0x1, P1 ;  /* 0x0000002108337211 */ /* 0x000fc400008f0eff */
[-C--:B------:R-:W-:Y:S02]  /*1100*/  LEA.HI.X.SX32 R49, R36, R33.reuse, 0x1, P2 ;  /* 0x0000002124317211 */ /* 0x080fe400010f0eff */
[----:B------:R-:W-:Y:S02]  /*1110*/  LEA.HI.X.SX32 R47, R10, R33, 0x1, P4 ;  /* 0x000000210a2f7211 */ /* 0x000fe400020f0eff */
[----:B------:R-:W-:Y:S01]  /*1120*/  LOP3.LUT R39, R39, 0x7f, R0, 0x78, !PT ;  /* 0x0000007f27277812 */ /* 0x000fe200078e7800 */
[----:B------:R-:W-:Y:S06]  /*1130*/  @P3 BRA `(.L_x_5) ;  /* 0x0000000000183947 */ /* 0x000fec0003800000 */
[----:B------:R-:W-:Y:S01]  /*1140*/  ELECT P0, URZ, PT ;  /* 0x0000000000ff782f */ /* 0x000fe20003800000 */
[----:B------:R-:W-:Y:S01]  /*1150*/  IMAD.MOV.U32 R8, RZ, RZ, 0x1 ;  /* 0x00000001ff087424 */ /* 0x000fe200078e00ff */
[----:B------:R-:W-:Y:S01]  /*1160*/  UMOV UR4, 0x40 ;  /* 0x0000004000047882 */ /* 0x000fe20000000000 */
[----:B------:R-:W-:Y:S01]  /*1170*/  UVIRTCOUNT.DEALLOC.SMPOOL 0x80 ;  /* 0x000000800000784c */ /* 0x000fe20000000000 */
[----:B------:R-:W-:-:S09]  /*1180*/  ULEA UR4, UR8, UR4, 0x18 ;  /* 0x0000000408047291 */ /* 0x000fd2000f8ec0ff */
[----:B------:R0:W-:Y:S03]  /*1190*/  @P0 STS.U8 [UR4], R8 ;  /* 0x00000008ff000988 */ /* 0x0001e60008000004 */
.L_x_5:
[----:B------:R-:W-:Y:S01]  /*11a0*/  USHF.L.U32 UR4, UR19, 0x15, URZ ;  /* 0x0000001513047899 */ /* 0x000fe200080006ff */
[----:B------:R-:W-:Y:S01]  /*11b0*/  LOP3.LUT R38, R39, 0x20, RZ, 0x3c, !PT ;  /* 0x0000002027267812 */ /* 0x000fe200078e3cff */
[----:B------:R-:W-:Y:S01]  /*11c0*/  ULOP3.LUT UR11, UR19, 0x4, URZ, 0xc0, !UPT ;  /* 0x00000004130b7892 */ /* 0x000fe2000f8ec0ff */
[----:B------:R-:W-:Y:S01]  /*11d0*/  LOP3.LUT P4, RZ, R0, 0xff, RZ, 0xc0, !PT ;  /* 0x000000ff00ff7812 */ /* 0x000fe2000788c0ff */
[----:B------:R-:W-:Y:S01]  /*11e0*/  ULOP3.LUT UR10, UR4, 0x600000, URZ, 0xc0, !UPT ;  /* 0x00600000040a7892 */ /* 0x000fe2000f8ec0ff */
[----:B-----5:R1:W-:Y:S01]  /*11f0*/  STS.U8 [R39+UR7], R4 ;  /* 0x0000000427007988 */ /* 0x0203e20008000007 */
[----:B------:R-:W-:Y:S01]  /*1200*/  VIADD R37, R41, 0x40 ;  /* 0x0000004029257836 */ /* 0x000fe20000000000 */
[----:B------:R-:W-:Y:S01]  /*1210*/  UMOV UR4, 0x1 ;  /* 0x0000000100047882 */ /* 0x000fe20000000000 */
[----:B------:R-:W-:Y:S01]  /*1220*/  UIADD3 UR8, UPT, UPT, UR33, UR10, URZ ;  /* 0x0000000a21087290 */ /* 0x000fe2000fffe0ff */
[----:B------:R-:W-:Y:S01]  /*1230*/  STS.U8 [R39+UR7+0x200], R6 ;  /* 0x0002000627007988 */ /* 0x000fe20008000007 */
[----:B0-----:R-:W-:-:S02]  /*1240*/  PRMT R8, RZ, 0x7610, R8 ;  /* 0x00007610ff087816 */ /* 0x001fc40000000008 */
[----:B------:R-:W-:Y:S01]  /*1250*/  ULEA UR8, UR11, UR8, 0x4 ;  /* 0x000000080b087291 */ /* 0x000fe2000f8e20ff */
[----:B------:R-:W-:Y:S01]  /*1260*/  STS.U8 [R39+UR7+0x400], R14 ;  /* 0x0004000e27007988 */ /* 0x000fe20008000007 */
[----:B------:R-:W-:Y:S02]  /*1270*/  ISETP.GT.AND P1, PT, R37, RZ, PT ;  /* 0x000000ff2500720c */ /* 0x000fe40003f24270 */
[----:B------:R-:W-:Y:S01]  /*1280*/  VOTEU.ALL UP0, P4 ;  /* 0x0000000000ff7886 */ /* 0x000fe20002000000 */
[----:B------:R0:W-:Y:S01]  /*1290*/  STS.U8 [R39+UR7+0x600], R16 ;  /* 0x0006001027007988 */ /* 0x0001e20008000007 */
[----:B------:R-:W-:Y:S01]  /*12a0*/  VOTEU.ALL UP1, P4 ;  /* 0x0000000000ff7886 */ /* 0x000fe20002020000 */
[----:B-1----:R-:W-:Y:S02]  /*12b0*/  PRMT R4, RZ, 0x7610, R4 ;  /* 0x00007610ff047816 */ /* 0x002fe40000000004 */
[----:B------:R-:W-:Y:S01]  /*12c0*/  STS.U8 [R39+UR7+0x800], R18 ;  /* 0x0008001227007988 */ /* 0x000fe20008000007 */
[----:B------:R-:W-:-:S04]  /*12d0*/  @!UP0 UIADD3 UR12, UPT, UPT, -UR4, 0x100000, URZ ;  /* 0x00100000040c8890 */ /* 0x000fc8000fffe1ff */
[----:B------:R-:W-:Y:S02]  /*12e0*/  @!UP0 USHF.L.U32 UR13, UR12, 0xb, URZ ;  /* 0x0000000b0c0d8899 */ /* 0x000fe400080006ff */
[----:B------:R-:W-:Y:S01]  /*12f0*/  @!UP0 USHF.L.U32 UR12, UR12, 0x1, URZ ;  /* 0x000000010c0c8899 */ /* 0x000fe200080006ff */
[----:B------:R-:W-:Y:S04]  /*1300*/  STS.U8 [R39+UR7+0xa00], R20 ;  /* 0x000a001427007988 */ /* 0x000fe80008000007 */
        /* <DEDUP_REMOVED lines=18> */
[----:B------:R1:W-:Y:S04]  /*1430*/  STS.U8 [R38+UR7+0x300], R5 ;  /* 0x0003000526007988 */ /* 0x0003e80008000007 */
[----:B------:R-:W-:Y:S04]  /*1440*/  STS.U8 [R38+UR7+0x700], R7 ;  /* 0x0007000726007988 */ /* 0x000fe80008000007 */
[----:B------:R2:W-:Y:S04]  /*1450*/  STS.U8 [R38+UR7+0xb00], R9 ;  /* 0x000b000926007988 */ /* 0x0005e80008000007 */
[----:B------:R-:W-:Y:S04]  /*1460*/  STS.U8 [R38+UR7+0xf00], R11 ;  /* 0x000f000b26007988 */ /* 0x000fe80008000007 */
[----:B------:R3:W-:Y:S04]  /*1470*/  STS.U8 [R38+UR7+0x1300], R13 ;  /* 0x0013000d26007988 */ /* 0x0007e80008000007 */
[----:B------:R-:W-:Y:S04]  /*1480*/  STS.U8 [R38+UR7+0x1700], R15 ;  /* 0x0017000f26007988 */ /* 0x000fe80008000007 */
[----:B------:R4:W-:Y:S04]  /*1490*/  STS.U8 [R38+UR7+0x1b00], R17 ;  /* 0x001b001126007988 */ /* 0x0009e80008000007 */
[----:B------:R1:W-:Y:S01]  /*14a0*/  STS.U8 [R38+UR7+0x1f00], R19 ;  /* 0x001f001326007988 */ /* 0x0003e20008000007 */
[----:B------:R-:W-:Y:S01]  /*14b0*/  STTM.16dp32bit_t0_t15.x32 tmem[UR8], RZ ;  /* 0x000000ff000079ed */ /* 0x000fe20008a80008 */
[----:B------:R-:W-:Y:S01]  /*14c0*/  STTM.16dp32bit_t16_t31.x32 tmem[UR8+0x20], RZ ;  /* 0x000020ff000079ed */ /* 0x000fe20008aa0008 */
[----:B------:R-:W0:Y:S02]  /*14d0*/  FENCE.VIEW.ASYNC.T ;  /* 0x00000000000073c6 */ /* 0x000e240000000200 */
[----:B0-----:R-:W-:Y:S01]  /*14e0*/  BAR.SYNC.DEFER_BLOCKING 0x0 ;  /* 0x0000000000007b1d */ /* 0x001fe20000010000 */
[----:B------:R-:W-:-:S02]  /*14f0*/  PRMT R12, RZ, 0x7610, R12 ;  /* 0x00007610ff0c7816 */ /* 0x000fc4000000000c */
[----:B------:R-:W-:-:S03]  /*1500*/  PRMT R16, RZ, 0x7610, R16 ;  /* 0x00007610ff107816 */ /* 0x000fc60000000010 */
[----:B------:R-:W0:Y:S02]  /*1510*/  FENCE.VIEW.ASYNC.S ;  /* 0x00000000000073c6 */ /* 0x000e240000000000 */
[----:B0-----:R0:W0:Y:S02]  /*1520*/  @!UP1 SYNCS.EXCH.64 URZ, [UR7+0x5800], UR12 ;  /* 0x0058000c07ff95b2 */ /* 0x0010240008000100 */
[----:B0-----:R-:W-:Y:S01]  /*1530*/  BAR.SYNC.DEFER_BLOCKING 0x0 ;  /* 0x0000000000007b1d */ /* 0x001fe20000010000 */
[----:B-1----:R-:W-:Y:S02]  /*1540*/  PRMT R5, RZ, 0x7610, R5 ;  /* 0x00007610ff057816 */ /* 0x002fe40000000005 */
[----:B--2---:R-:W-:Y:S02]  /*1550*/  PRMT R9, RZ, 0x7610, R9 ;  /* 0x00007610ff097816 */ /* 0x004fe40000000009 */
[----:B---3--:R-:W-:Y:S02]  /*1560*/  PRMT R13, RZ, 0x7610, R13 ;  /* 0x00007610ff0d7816 */ /* 0x008fe4000000000d */
[----:B----4-:R-:W-:-:S02]  /*1570*/  PRMT R17, RZ, 0x7610, R17 ;  /* 0x00007610ff117816 */ /* 0x010fc40000000011 */
[----:B------:R-:W-:Y:S02]  /*1580*/  PRMT R7, RZ, 0x7610, R7 ;  /* 0x00007610ff077816 */ /* 0x000fe40000000007 */
[----:B------:R-:W-:Y:S02]  /*1590*/  PRMT R11, RZ, 0x7610, R11 ;  /* 0x00007610ff0b7816 */ /* 0x000fe4000000000b */
[----:B------:R-:W-:Y:S02]  /*15a0*/  PRMT R15, RZ, 0x7610, R15 ;  /* 0x00007610ff0f7816 */ /* 0x000fe4000000000f */
[----:B------:R-:W-:Y:S02]  /*15b0*/  PRMT R19, RZ, 0x7610, R19 ;  /* 0x00007610ff137816 */ /* 0x000fe40000000013 */
[----:B------:R-:W-:Y:S02]  /*15c0*/  PRMT R6, RZ, 0x7610, R6 ;  /* 0x00007610ff067816 */ /* 0x000fe40000000006 */
[----:B------:R-:W-:-:S02]  /*15d0*/  PRMT R10, RZ, 0x7610, R10 ;  /* 0x00007610ff0a7816 */ /* 0x000fc4000000000a */
[----:B------:R-:W-:Y:S02]  /*15e0*/  PRMT R14, RZ, 0x7610, R14 ;  /* 0x00007610ff0e7816 */ /* 0x000fe4000000000e */
[----:B------:R-:W-:Y:S01]  /*15f0*/  PRMT R18, RZ, 0x7610, R18 ;  /* 0x00007610ff127816 */ /* 0x000fe20000000012 */
[----:B------:R-:W2:Y:S04]  /*1600*/  @P1 LDG.E.U8 R4, desc[UR26][R78.64] ;  /* 0x0000001a4e041981 */ /* 0x000ea8000c1e1100 */
[----:B------:R-:W3:Y:S04]  /*1610*/  @P1 LDG.E.U8 R8, desc[UR26][R70.64] ;  /* 0x0000001a46081981 */ /* 0x000ee8000c1e1100 */
[----:B------:R-:W4:Y:S04]  /*1620*/  @P1 LDG.E.U8 R12, desc[UR26][R62.64] ;  /* 0x0000001a3e0c1981 */ /* 0x000f28000c1e1100 */
        /* <DEDUP_REMOVED lines=12> */
[----:B------:R-:W4:Y:S01]  /*16f0*/  @P1 LDG.E.U8 R18, desc[UR26][R46.64] ;  /* 0x0000001a2e121981 */ /* 0x000f22000c1e1100 */
[----:B------:R-:W-:-:S04]  /*1700*/  @!UP0 UIADD3 UR12, UPT, UPT, -UR4, 0x100000, URZ ;  /* 0x00100000040c8890 */ /* 0x000fc8000fffe1ff */
[----:B------:R-:W-:Y:S02]  /*1710*/  @!UP0 USHF.L.U32 UR13, UR12, 0xb, URZ ;  /* 0x0000000b0c0d8899 */ /* 0x000fe400080006ff */
[----:B------:R-:W-:Y:S01]  /*1720*/  @!UP0 USHF.L.U32 UR12, UR12, 0x1, URZ ;  /* 0x000000010c0c8899 */ /* 0x000fe200080006ff */
[----:B------:R-:W-:Y:S01]  /*1730*/  VOTEU.ALL UP1, P4 ;  /* 0x0000000000ff7886 */ /* 0x000fe20002020000 */
[----:B------:R-:W-:-:S04]  /*1740*/  @!UP0 UIADD3 UR4, UPT, UPT, -UR4, 0x100000, URZ ;  /* 0x0010000004048890 */ /* 0x000fc8000fffe1ff */
[----:B------:R-:W-:Y:S02]  /*1750*/  @!UP0 USHF.L.U32 UR5, UR4, 0xb, URZ ;  /* 0x0000000b04058899 */ /* 0x000fe400080006ff */
[----:B------:R-:W-:Y:S02]  /*1760*/  @!UP0 USHF.L.U32 UR4, UR4, 0x1, URZ ;  /* 0x0000000104048899 */ /* 0x000fe400080006ff */
[----:B------:R-:W-:Y:S01]  /*1770*/  UIADD3 UR9, UPT, UPT, UR33, 0x100000, URZ ;  /* 0x0010000021097890 */ /* 0x000fe2000fffe0ff */
[----:B------:R-:W-:Y:S01]  /*1780*/  ISETP.EQ.U32.AND P2, PT, RZ, UR19, P1 ;  /* 0x00000013ff007c0c */ /* 0x000fe20008f42070 */
[----:B------:R-:W-:Y:S01]  /*1790*/  UIADD3 UR16, UPT, UPT, UR7, 0x3000, URZ ;  /* 0x0000300007107890 */ /* 0x000fe2000fffe0ff */
[C---:B------:R-:W-:Y:S01]  /*17a0*/  LOP3.LUT R36, R39.reuse, 0x40, RZ, 0x3c, !PT ;  /* 0x0000004027247812 */ /* 0x040fe200078e3cff */
[----:B------:R-:W-:Y:S01]  /*17b0*/  UIADD3 UR10, UPT, UPT, UR10, UR9, URZ ;  /* 0x000000090a0a7290 */ /* 0x000fe2000fffe0ff */
[----:B------:R-:W-:-:S03]  /*17c0*/  LOP3.LUT R3, R39, 0x60, RZ, 0x3c, !PT ;  /* 0x0000006027037812 */ /* 0x000fc600078e3cff */
[----:B------:R-:W-:Y:S01]  /*17d0*/  ULEA UR10, UR11, UR10, 0x2 ;  /* 0x0000000a0b0a7291 */ /* 0x000fe2000f8e10ff */
[----:B------:R0:W1:Y:S01]  /*17e0*/  @!UP1 SYNCS.EXCH.64 URZ, [UR7+0x5808], UR12 ;  /* 0x0058080c07ff95b2 */ /* 0x0000620008000100 */
[----:B------:R-:W-:Y:S01]  /*17f0*/  VOTEU.ALL UP1, P4 ;  /* 0x0000000000ff7886 */ /* 0x000fe20002020000 */
[----:B--2---:R0:W-:Y:S04]  /*1800*/  STS.U8 [R39+UR7+0x2000], R4 ;  /* 0x0020000427007988 */ /* 0x0041e80008000007 */
[----:B---3--:R0:W-:Y:S04]  /*1810*/  STS.U8 [R39+UR7+0x2400], R8 ;  /* 0x0024000827007988 */ /* 0x0081e80008000007 */
[----:B----4-:R0:W-:Y:S04]  /*1820*/  STS.U8 [R39+UR7+0x2800], R12 ;  /* 0x0028000c27007988 */ /* 0x0101e80008000007 */
[----:B------:R0:W-:Y:S04]  /*1830*/  STS.U8 [R39+UR7+0x2c00], R16 ;  /* 0x002c001027007988 */ /* 0x0001e80008000007 */
        /* <DEDUP_REMOVED lines=11> */
[----:B------:R0:W-:Y:S01]  /*18f0*/  STS.U8 [R3+UR7+0x2f00], R18 ;  /* 0x002f001203007988 */ /* 0x0001e20008000007 */
[----:B-1----:R1:W-:Y:S06]  /*1900*/  MEMBAR.ALL.CTA ;  /* 0x0000000000007992 */ /* 0x0023ec0000008000 */
[----:B-1----:R-:W-:Y:S04]  /*1910*/  FENCE.VIEW.ASYNC.S ;  /* 0x00000000000073c6 */ /* 0x002fe80000000000 */
[----:B------:R-:W1:Y:S02]  /*1920*/  FENCE.VIEW.ASYNC.S ;  /* 0x00000000000073c6 */ /* 0x000e640000000000 */
[----:B-1----:R0:W1:Y:S02]  /*1930*/  @!UP1 SYNCS.EXCH.64 URZ, [UR7+0x3000], UR4 ;  /* 0x0030000407ff95b2 */ /* 0x0020640008000100 */
[----:B-1----:R-:W-:Y:S06]  /*1940*/  BAR.SYNC.DEFER_BLOCKING 0x0 ;  /* 0x0000000000007b1d */ /* 0x002fec0000010000 */
[----:B0-----:R-:W-:Y:S05]  /*1950*/  @!P2 BRA `(.L_x_6) ;  /* 0x000000000084a947 */ /* 0x001fea0003800000 */
[----:B------:R-:W-:Y:S02]  /*1960*/  UIADD3 UR4, UPT, UPT, UR7, 0x2000, URZ ;  /* 0x0000200007047890 */ /* 0x000fe4000fffe0ff */
[----:B------:R-:W-:Y:S02]  /*1970*/  USHF.R.U32.HI UR12, URZ, 0x4, UR7 ;  /* 0x00000004ff0c7899 */ /* 0x000fe40008011607 */
[----:B------:R-:W-:Y:S02]  /*1980*/  USHF.R.U32.HI UR4, URZ, 0x4, UR4 ;  /* 0x00000004ff047899 */ /* 0x000fe40008011604 */
[----:B------:R-:W-:Y:S02]  /*1990*/  USGXT.U32 UR12, UR12, 0xe ;  /* 0x0000000e0c0c789a */ /* 0x000fe40008000000 */
[----:B------:R-:W-:Y:S02]  /*19a0*/  USGXT.U32 UR14, UR4, 0xe ;  /* 0x0000000e040e789a */ /* 0x000fe40008000000 */
[----:B------:R-:W-:-:S02]  /*19b0*/  UIADD3 UR34, UP1, UPT, UR12, 0x80, URZ ;  /* 0x000000800c227890 */ /* 0x000fc4000ff3e0ff */
[----:B------:R-:W-:Y:S01]  /*19c0*/  UIADD3 UR30, UP2, UPT, UR14, 0x2, URZ ;  /* 0x000000020e1e7890 */ /* 0x000fe2000ff5e0ff */
[----:B------:R-:W-:Y:S01]  /*19d0*/  UMOV UR4, URZ ;  /* 0x000000ff00047c82 */ /* 0x000fe20008000000 */
[----:B------:R-:W-:Y:S01]  /*19e0*/  UMOV UR36, 0x0 ;  /* 0x0000000000247882 */ /* 0x000fe20000000000 */
[----:B------:R-:W-:Y:S02]  /*19f0*/  UIADD3.X UR35, UPT, UPT, UR4, -0x7fffbfe0, URZ, UP1, !UPT ;  /* 0x8000402004237890 */ /* 0x000fe40008ffe4ff */
[----:B------:R-:W-:Y:S02]  /*1a00*/  UIADD3.X UR31, UPT, UPT, UR4, 0x40004040, URZ, UP2, !UPT ;  /* 0x40004040041f7890 */ /* 0x000fe400097fe4ff */
[----:B------:R-:W-:Y:S02]  /*1a10*/  UIADD3.64 UR20, UPT, UPT, UR34, 0x80, URZ ;  /* 0x0000008022147897 */ /* 0x000fe4000fffe0ff */
[----:B------:R-:W-:Y:S02]  /*1a20*/  UIADD3.64 UR22, UPT, UPT, UR30, 0x2, URZ ;  /* 0x000000021e167897 */ /* 0x000fe4000fffe0ff */
[----:B------:R-:W-:-:S02]  /*1a30*/  UIADD3.64 UR24, UPT, UPT, UR34, 0x100, URZ ;  /* 0x0000010022187897 */ /* 0x000fc4000fffe0ff */
[----:B------:R-:W-:Y:S01]  /*1a40*/  UIADD3.64 UR28, UPT, UPT, UR30, 0x4, URZ ;  /* 0x000000041e1c7897 */ /* 0x000fe2000fffe0ff */
[----:B------:R-:W-:Y:S01]  /*1a50*/  UMOV UR37, 0x4088010 ;  /* 0x0408801000257882 */ /* 0x000fe20000000000 */
[----:B------:R-:W-:Y:S01]  /*1a60*/  UMOV UR13, 0x80004020 ;  /* 0x80004020000d7882 */ /* 0x000fe20000000000 */
[----:B------:R-:W-:Y:S01]  /*1a70*/  UMOV UR15, 0x40004040 ;  /* 0x40004040000f7882 */ /* 0x000fe20000000000 */
[----:B------:R-:W-:Y:S01]  /*1a80*/  UMOV UR38, 0x0 ;  /* 0x0000000000267882 */ /* 0x000fe20000000000 */
[----:B------:R-:W-:Y:S01]  /*1a90*/  UMOV UR39, 0x4088010 ;  /* 0x0408801000277882 */ /* 0x000fe20000000000 */
[----:B------:R-:W-:Y:S01]  /*1aa0*/  UMOV UR40, 0x0 ;  /* 0x0000000000287882 */ /* 0x000fe20000000000 */
[----:B------:R-:W-:Y:S01]  /*1ab0*/  UMOV UR41, 0x4088010 ;  /* 0x0408801000297882 */ /* 0x000fe20000000000 */
[----:B------:R-:W-:Y:S01]  /*1ac0*/  UMOV UR4, UR16 ;  /* 0x0000001000047c82 */ /* 0x000fe20008000000 */
[----:B------:R-:W-:Y:S01]  /*1ad0*/  UMOV UR5, URZ ;  /* 0x000000ff00057c82 */ /* 0x000fe20008000000 */
[----:B------:R0:W-:Y:S01]  /*1ae0*/  UTCQMMA gdesc[UR12], gdesc[UR14], tmem[UR9], tmem[UR36], idesc[UR37], !UPT ;  /* 0x00ff240e0c0075ea */ /* 0x0001e2000f800309 */
[----:B------:R-:W-:Y:S01]  /*1af0*/  UMOV UR42, 0x0 ;  /* 0x00000000002a7882 */ /* 0x000fe20000000000 */
[----:B------:R-:W-:Y:S01]  /*1b00*/  UMOV UR43, 0x4088010 ;  /* 0x04088010002b7882 */ /* 0x000fe20000000000 */
[----:B------:R0:W-:Y:S01]  /*1b10*/  UTCQMMA gdesc[UR34], gdesc[UR30], tmem[UR9], tmem[UR38], idesc[UR39], UPT ;  /* 0x00ff261e220075ea */ /* 0x0001e2000b800309 */
[----:B------:R-:W-:Y:S01]  /*1b20*/  UMOV UR4, UR4 ;  /* 0x0000000400047c82 */ /* 0x000fe20008000000 */
[----:B------:R0:W-:Y:S01]  /*1b30*/  UTCQMMA gdesc[UR20], gdesc[UR22], tmem[UR9], tmem[UR40], idesc[UR41], UPT ;  /* 0x00ff2816140075ea */ /* 0x0001e2000b800309 */
[----:B------:R0:W-:Y:S01]  /*1b40*/  UTCQMMA gdesc[UR24], gdesc[UR28], tmem[UR9], tmem[UR42], idesc[UR43], UPT ;  /* 0x00ff2a1c180075ea */ /* 0x0001e2000b800309 */
[----:B------:R0:W-:Y:S01]  /*1b50*/  UTCBAR [UR4], URZ ;  /* 0x000000ff040073e9 */ /* 0x0001e200080000ff */
[----:B------:R-:W-:Y:S01]  /*1b60*/  NOP ;  /* 0x0000000000007918 */ /* 0x000fe20000000000 */
.L_x_6:
[----:B------:R-:W-:Y:S05]  /*1b70*/  @!P1 BRA `(.L_x_7) ;  /* 0x0000000000089947 */ /* 0x000fea0003800000 */
[----:B------:R-:W1:Y:S02]  /*1b80*/  SYNCS.PHASECHK.TRANS64.TRYWAIT P0, [UR7+0x3000], RZ ;  /* 0x003000ffff0075a7 */ /* 0x000e640008001107 */
[----:B-1----:R-:W-:Y:S05]  /*1b90*/  @!P0 BRA `(.L_x_8) ;  /* 0x0000004800f48947 */ /* 0x002fea0003800000 */
.L_x_7:
[----:B------:R-:W-:Y:S01]  /*1ba0*/  BAR.SYNC.DEFER_BLOCKING 0x0 ;  /* 0x0000000000007b1d */ /* 0x000fe20000010000 */
[C---:B------:R-:W-:Y:S02]  /*1bb0*/  LOP3.LUT R12, R0.reuse, 0xf, RZ, 0xc0, !PT ;  /* 0x0000000f000c7812 */ /* 0x040fe400078ec0ff */
[C---:B------:R-:W-:Y:S02]  /*1bc0*/  LOP3.LUT R13, R0.reuse, 0x60, RZ, 0xc0, !PT ;  /* 0x00000060000d7812 */ /* 0x040fe400078ec0ff */
[----:B------:R-:W-:Y:S01]  /*1bd0*/  LOP3.LUT R81, R0, 0x80, RZ, 0xc0, !PT ;  /* 0x0000008000517812 */ /* 0x000fe200078ec0ff */
[----:B0-----:R-:W0:Y:S01]  /*1be0*/  LDCU UR4, c[0x0][0x3a8] ;  /* 0x00007500ff0477ac */ /* 0x001e220008000800 */
[----:B------:R-:W-:Y:S01]  /*1bf0*/  SHF.R.U32.HI R80, RZ, 0x1, R0 ;  /* 0x00000001ff507819 */ /* 0x000fe20000011600 */
[----:B------:R-:W-:Y:S01]  /*1c00*/  LDTM.16dp32bit_t0_t15.x8 R4, tmem[UR10] ;  /* 0x0000000a000479ee */ /* 0x000fe20008980000 */
[----:B------:R-:W0:Y:S01]  /*1c10*/  LDTM.16dp32bit_t16_t31.x8 R4, tmem[UR10+0x8] ;  /* 0x0000080a000479ee */ /* 0x000e2200089a0000 */
[----:B------:R-:W-:Y:S01]  /*1c20*/  LEA.HI R12, R13, R12, RZ, 0x1f ;  /* 0x0000000c0d0c7211 */ /* 0x000fe200078ff8ff */
[----:B------:R-:W1:Y:S01]  /*1c30*/  LDCU.64 UR14, c[0x0][0x3d0] ;  /* 0x00007a00ff0e77ac */ /* 0x000e620008000a00 */
[----:B------:R-:W-:Y:S01]  /*1c40*/  SHF.R.U32.HI R81, RZ, 0x3, R81 ;  /* 0x00000003ff517819 */ /* 0x000fe20000011651 */
[----:B------:R-:W2:Y:S01]  /*1c50*/  LDC.64 R18, c[0x0][0x390] ;  /* 0x0000e400ff127b82 */ /* 0x000ea20000000a00 */
[----:B------:R-:W-:Y:S01]  /*1c60*/  LOP3.LUT R80, R80, 0x8, RZ, 0xc0, !PT ;  /* 0x0000000850507812 */ /* 0x000fe200078ec0ff */
[----:B------:R-:W-:Y:S01]  /*1c70*/  IMAD.IADD R40, R41, 0x1, R12 ;  /* 0x0000000129287824 */ /* 0x000fe200078e020c */
[----:B------:R-:W-:-:S02]  /*1c80*/  LOP3.LUT R20, R0, 0xff, RZ, 0xc0, !PT ;  /* 0x000000ff00147812 */ /* 0x000fc400078ec0ff */
[C---:B------:R-:W-:Y:S02]  /*1c90*/  LOP3.LUT R13, R80.reuse, R81, RZ, 0xfc, !PT ;  /* 0x00000051500d7212 */ /* 0x040fe400078efcff */
[--C-:B------:R-:W-:Y:S01]  /*1ca0*/  LOP3.LUT R15, R80, 0x2, R81.reuse, 0xfe, !PT ;  /* 0x00000002500f7812 */ /* 0x100fe200078efe51 */
[----:B------:R-:W3:Y:S01]  /*1cb0*/  LDC R21, c[0x0][0x3d8] ;  /* 0x0000f600ff157b82 */ /* 0x000ee20000000800 */
[CC--:B------:R-:W-:Y:S02]  /*1cc0*/  ISETP.GE.AND P5, PT, R40.reuse, R13.reuse, PT ;  /* 0x0000000d2800720c */ /* 0x0c0fe40003fa6270 */
[----:B------:R-:W-:Y:S02]  /*1cd0*/  ISETP.GT.AND P0, PT, R40, R13, PT ;  /* 0x0000000d2800720c */ /* 0x000fe40003f04270 */
[--C-:B------:R-:W-:Y:S02]  /*1ce0*/  LOP3.LUT R13, R80, 0x3, R81.reuse, 0xfe, !PT ;  /* 0x00000003500d7812 */ /* 0x100fe400078efe51 */
[----:B------:R-:W-:Y:S01]  /*1cf0*/  ISETP.GE.AND P6, PT, R40, R15, PT ;  /* 0x0000000f2800720c */ /* 0x000fe20003fc6270 */
[----:B------:R-:W4:Y:S01]  /*1d00*/  @!P4 SYNCS.CCTL.IV [UR7+0x3000] ;  /* 0x00300000ff00c9b1 */ /* 0x000f220008000007 */
[C-C-:B------:R-:W-:Y:S01]  /*1d10*/  LOP3.LUT R15, R80.reuse, 0x4, R81.reuse, 0xfe, !PT ;  /* 0x00000004500f7812 */ /* 0x140fe200078efe51 */
[----:B------:R-:W-:Y:S01]  /*1d20*/  NOP ;  /* 0x0000000000007918 */ /* 0x000fe20000000000 */
[----:B------:R-:W-:Y:S01]  /*1d30*/  LOP3.LUT R17, R80, 0x6, R81, 0xfe, !PT ;  /* 0x0000000650117812 */ /* 0x000fe200078efe51 */
[----:B0-----:R-:W-:Y:S01]  /*1d40*/  FMUL R4, R4, UR4 ;  /* 0x0000000404047c20 */ /* 0x001fe20008400000 */
[----:B------:R-:W-:Y:S01]  /*1d50*/  FMUL R12, R5, UR4 ;  /* 0x00000004050c7c20 */ /* 0x000fe20008400000 */
[----:B------:R-:W-:Y:S01]  /*1d60*/  FMUL R6, R6, UR4 ;  /* 0x0000000406067c20 */ /* 0x000fe20008400000 */
[----:B------:R-:W-:Y:S01]  /*1d70*/  FMUL R9, R9, UR4 ;  /* 0x0000000409097c20 */ /* 0x000fe20008400000 */
[----:B------:R-:W-:Y:S01]  /*1d80*/  FMUL R11, R11, UR4 ;  /* 0x000000040b0b7c20 */ /* 0x000fe20008400000 */
[----:B------:R-:W-:-:S02]  /*1d90*/  FSEL R5, R4, -INF , P5 ;  /* 0xff80000004057808 */ /* 0x000fc40002800000 */
[----:B------:R-:W-:Y:S01]  /*1da0*/  ISETP.GE.AND P5, PT, R40, R13, PT ;  /* 0x0000000d2800720c */ /* 0x000fe20003fa6270 */
[----:B------:R-:W-:Y:S01]  /*1db0*/  FMUL R13, R7, UR4 ;  /* 0x00000004070d7c20 */ /* 0x000fe20008400000 */
[----:B------:R-:W-:Y:S02]  /*1dc0*/  FSEL R4, R12, -INF , P0 ;  /* 0xff8000000c047808 */ /* 0x000fe40000000000 */
[----:B------:R-:W-:Y:S02]  /*1dd0*/  ISETP.GE.AND P0, PT, R40, R15, PT ;  /* 0x0000000f2800720c */ /* 0x000fe40003f06270 */
[----:B------:R-:W-:Y:S01]  /*1de0*/  FSEL R7, R6, -INF , P6 ;  /* 0xff80000006077808 */ /* 0x000fe20003000000 */
[----:B------:R-:W-:Y:S01]  /*1df0*/  FMUL R6, R8, UR4 ;  /* 0x0000000408067c20 */ /* 0x000fe20008400000 */
[----:B------:R-:W-:Y:S01]  /*1e00*/  LOP3.LUT R15, R80, 0x5, R81, 0xfe, !PT ;  /* 0x00000005500f7812 */ /* 0x000fe200078efe51 */
[----:B------:R-:W-:Y:S01]  /*1e10*/  FMUL R8, R10, UR4 ;  /* 0x000000040a087c20 */ /* 0x000fe20008400000 */
[----:B------:R-:W-:Y:S01]  /*1e20*/  FSEL R13, R13, -INF , P5 ;  /* 0xff8000000d0d7808 */ /* 0x000fe20002800000 */
[----:B-1----:R-:W-:Y:S01]  /*1e30*/  UIMAD UR4, UR6, UR14, URZ ;  /* 0x0000000e060472a4 */ /* 0x002fe2000f8e02ff */
[----:B------:R-:W-:-:S02]  /*1e40*/  ISETP.GE.AND P6, PT, R40, R15, PT ;  /* 0x0000000f2800720c */ /* 0x000fc40003fc6270 */
[----:B------:R-:W-:Y:S01]  /*1e50*/  ISETP.GE.AND P5, PT, R40, R17, PT ;  /* 0x000000112800720c */ /* 0x000fe20003fa6270 */
[----:B------:R-:W-:Y:S01]  /*1e60*/  USHF.R.S32.HI UR5, URZ, 0x1f, UR4 ;  /* 0x0000001fff057899 */ /* 0x000fe20008011404 */
[----:B------:R-:W-:Y:S02]  /*1e70*/  LOP3.LUT R15, R80, 0x7, R81, 0xfe, !PT ;  /* 0x00000007500f7812 */ /* 0x000fe400078efe51 */
[----:B------:R-:W-:Y:S02]  /*1e80*/  FSEL R6, R6, -INF , P0 ;  /* 0xff80000006067808 */ /* 0x000fe40000000000 */
[----:B------:R-:W-:Y:S02]  /*1e90*/  FMNMX3 R10, R5, R4, R7, !PT ;  /* 0x00000004050a7276 */ /* 0x000fe40007800007 */
[----:B------:R-:W-:Y:S02]  /*1ea0*/  ISETP.GE.AND P0, PT, R40, R15, PT ;  /* 0x0000000f2800720c */ /* 0x000fe40003f06270 */
[----:B------:R-:W-:-:S02]  /*1eb0*/  FSEL R9, R9, -INF , P6 ;  /* 0xff80000009097808 */ /* 0x000fc40003000000 */
[----:B------:R-:W-:Y:S02]  /*1ec0*/  FSEL R8, R8, -INF , P5 ;  /* 0xff80000008087808 */ /* 0x000fe40002800000 */
[----:B------:R-:W-:Y:S02]  /*1ed0*/  FMNMX3 R10, R10, R13, R6, !PT ;  /* 0x0000000d0a0a7276 */ /* 0x000fe40007800006 */
[----:B------:R-:W-:Y:S02]  /*1ee0*/  FSEL R11, R11, -INF , P0 ;  /* 0xff8000000b0b7808 */ /* 0x000fe40000000000 */
[----:B------:R-:W-:Y:S02]  /*1ef0*/  FMNMX3 R10, R10, R9, R8, !PT ;  /* 0x000000090a0a7276 */ /* 0x000fe40007800008 */
[----:B------:R-:W-:Y:S02]  /*1f00*/  SHF.R.U32.HI R12, RZ, 0x5, R0 ;  /* 0x00000005ff0c7819 */ /* 0x000fe40000011600 */
[----:B------:R-:W-:-:S02]  /*1f10*/  FMNMX R14, R11, R10, !PT ;  /* 0x0000000a0b0e7209 */ /* 0x000fc40007800000 */
[----:B------:R-:W-:Y:S02]  /*1f20*/  LOP3.LUT R10, R0, 0x1f, RZ, 0xc0, !PT ;  /* 0x0000001f000a7812 */ /* 0x000fe400078ec0ff */
[----:B------:R-:W-:Y:S01]  /*1f30*/  SGXT.U32 R12, R12, 0x3 ;  /* 0x000000030c0c781a */ /* 0x000fe20000000000 */
[----:B------:R-:W0:Y:S01]  /*1f40*/  SHFL.BFLY PT, R17, R14, 0x10, 0x1f ;  /* 0x0e001f000e117f89 */ /* 0x000e2200000e0000 */
[C---:B------:R-:W-:Y:S01]  /*1f50*/  ISETP.GE.U32.AND P5, PT, R10.reuse, 0x10, PT ;  /* 0x000000100a00780c */ /* 0x040fe20003fa6070 */
[----:B------:R-:W-:Y:S01]  /*1f60*/  IMAD R15, R10, UR15, RZ ;  /* 0x0000000f0a0f7c24 */ /* 0x000fe2000f8e02ff */
[----:B------:R-:W-:Y:S01]  /*1f70*/  LOP3.LUT R10, R0, 0x60, RZ, 0xc0, !PT ;  /* 0x00000060000a7812 */ /* 0x000fe200078ec0ff */
[----:B---3--:R-:W-:Y:S01]  /*1f80*/  IMAD R12, R12, R21, RZ ;  /* 0x000000150c0c7224 */ /* 0x008fe200078e02ff */
[----:B------:R-:W-:Y:S02]  /*1f90*/  SHF.R.U32.HI R44, RZ, 0x5, R20 ;  /* 0x00000005ff2c7819 */ /* 0x000fe40000011614 */
[----:B--2---:R-:W-:Y:S01]  /*1fa0*/  IADD3 R87, P0, P6, R15, UR4, R18 ;  /* 0x000000040f577c10 */ /* 0x004fe2000fe1e012 */
[----:B------:R-:W-:Y:S01]  /*1fb0*/  UIADD3 UR4, UPT, UPT, UR19, 0x18, URZ ;  /* 0x0000001813047890 */ /* 0x000fe2000fffe0ff */
[----:B------:R-:W-:-:S02]  /*1fc0*/  SHF.R.S32.HI R16, RZ, 0x1f, R15 ;  /* 0x0000001fff107819 */ /* 0x000fc4000001140f */
[----:B------:R-:W-:Y:S02]  /*1fd0*/  LOP3.LUT R15, R0, 0xf, RZ, 0xc0, !PT ;  /* 0x0000000f000f7812 */ /* 0x000fe400078ec0ff */
[----:B------:R-:W-:Y:S01]  /*1fe0*/  IADD3.X R19, PT, PT, R16, UR5, R19, P0, P6 ;  /* 0x0000000510137c10 */ /* 0x000fe200087ec413 */
[----:B------:R-:W-:Y:S01]  /*1ff0*/  IMAD R16, R21, UR4, RZ ;  /* 0x0000000415107c24 */ /* 0x000fe2000f8e02ff */
[----:B------:R-:W-:Y:S01]  /*2000*/  LEA.HI R15, R10, R15, RZ, 0x1f ;  /* 0x0000000f0a0f7211 */ /* 0x000fe200078ff8ff */
[----:B------:R-:W-:Y:S01]  /*2010*/  UIADD3 UR4, UPT, UPT, UR19, 0x38, URZ ;  /* 0x0000003813047890 */ /* 0x000fe2000fffe0ff */
[----:B------:R-:W-:Y:S02]  /*2020*/  IADD3 R120, P0, PT, R12, R87, RZ ;  /* 0x000000570c787210 */ /* 0x000fe40007f1e0ff */
[----:B------:R-:W-:Y:S01]  /*2030*/  LEA R43, R20, UR7, 0x2 ;  /* 0x00000007142b7c11 */ /* 0x000fe2000f8e10ff */
[----:B------:R-:W-:Y:S01]  /*2040*/  IMAD.SHL.U32 R45, R15, 0x8, RZ ;  /* 0x000000080f2d7824 */ /* 0x000fe200078e00ff */
[----:B------:R-:W-:-:S02]  /*2050*/  LEA.HI.X.SX32 R121, R12, R19, 0x1, P0 ;  /* 0x000000130c797211 */ /* 0x000fc400000f0eff */
[----:B0-----:R-:W-:Y:S01]  /*2060*/  FMNMX R17, R14, R17, !PT ;  /* 0x000000110e117209 */ /* 0x001fe20007800000 */
[----:B------:R-:W-:Y:S01]  /*2070*/  IMAD R14, R21, 0x8, R12 ;  /* 0x00000008150e7824 */ /* 0x000fe200078e020c */
[----:B------:R-:W-:-:S03]  /*2080*/  LOP3.LUT R44, R45, 0x4, R44, 0xf8, !PT ;  /* 0x000000042d2c7812 */ /* 0x000fc600078ef82c */
[----:B------:R-:W-:Y:S01]  /*2090*/  IMAD R15, R21, 0x8, R14 ;  /* 0x00000008150f7824 */ /* 0x000fe200078e020e */
[CC--:B------:R-:W-:Y:S01]  /*20a0*/  IADD3 R118, P6, PT, R14.reuse, R87.reuse, RZ ;  /* 0x000000570e767210 */ /* 0x0c0fe20007fde0ff */
[----:B----4-:R-:W-:Y:S03]  /*20b0*/  @!P5 STS [R44+UR7+0x2000], R17 ;  /* 0x002000112c00d988 */ /* 0x010fe60008000807 */
[C---:B------:R-:W-:Y:S02]  /*20c0*/  IADD3 R116, P0, PT, R15.reuse, R87, RZ ;  /* 0x000000570f747210 */ /* 0x040fe40007f1e0ff */
[-C--:B------:R-:W-:Y:S02]  /*20d0*/  LEA.HI.X.SX32 R119, R14, R19.reuse, 0x1, P6 ;  /* 0x000000130e777211 */ /* 0x080fe400030f0eff */
[----:B------:R-:W-:Y:S01]  /*20e0*/  LEA.HI.X.SX32 R117, R15, R19, 0x1, P0 ;  /* 0x000000130f757211 */ /* 0x000fe200000f0eff */
[C---:B------:R-:W-:Y:S01]  /*20f0*/  IMAD R15, R21.reuse, 0x10, R15 ;  /* 0x00000010150f7824 */ /* 0x040fe200078e020f */
[----:B------:R-:W-:Y:S01]  /*2100*/  ISETP.GE.U32.AND P6, PT, R20, 0x80, PT ;  /* 0x000000801400780c */ /* 0x000fe20003fc6070 */
[----:B------:R-:W-:Y:S01]  /*2110*/  BAR.SYNC.DEFER_BLOCKING 0x0 ;  /* 0x0000000000007b1d */ /* 0x000fe20000010000 */
[----:B------:R-:W-:Y:S01]  /*2120*/  IADD3 R114, P0, PT, R16, R87, RZ ;  /* 0x0000005710727210 */ /* 0x000fe20007f1e0ff */
[----:B------:R-:W-:-:S03]  /*2130*/  IMAD R12, R21, 0x8, R15 ;  /* 0x00000008150c7824 */ /* 0x000fc600078e020f */
[----:B------:R-:W-:Y:S01]  /*2140*/  LEA.HI.X.SX32 R115, R16, R19, 0x1, P0 ;  /* 0x0000001310737211 */ /* 0x000fe200000f0eff */
[----:B------:R-:W-:Y:S01]  /*2150*/  IMAD R14, R21, 0x8, R12 ;  /* 0x00000008150e7824 */ /* 0x000fe200078e020c */
[----:B------:R-:W-:Y:S01]  /*2160*/  IADD3 R112, P0, PT, R15, R87, RZ ;  /* 0x000000570f707210 */ /* 0x000fe20007f1e0ff */
[----:B------:R-:W-:Y:S01]  /*2170*/  IMAD R16, R21, UR4, RZ ;  /* 0x0000000415107c24 */ /* 0x000fe2000f8e02ff */
[----:B------:R-:W-:Y:S02]  /*2180*/  UIADD3 UR4, UPT, UPT, UR19, 0x58, URZ ;  /* 0x0000005813047890 */ /* 0x000fe4000fffe0ff */
[----:B------:R-:W-:Y:S02]  /*2190*/  LEA.HI.X.SX32 R113, R15, R19, 0x1, P0 ;  /* 0x000000130f717211 */ /* 0x000fe400000f0eff */
[C---:B------:R-:W-:Y:S02]  /*21a0*/  IADD3 R110, P0, PT, R12.reuse, R87, RZ ;  /* 0x000000570c6e7210 */ /* 0x040fe40007f1e0ff */
[----:B------:R-:W-:Y:S01]  /*21b0*/  IMAD R15, R21, UR4, RZ ;  /* 0x00000004150f7c24 */ /* 0x000fe2000f8e02ff */
[----:B------:R-:W-:Y:S01]  /*21c0*/  UIADD3 UR4, UPT, UPT, UR19, 0x78, URZ ;  /* 0x0000007813047890 */ /* 0x000fe2000fffe0ff */
[----:B------:R-:W-:-:S02]  /*21d0*/  LEA.HI.X.SX32 R111, R12, R19, 0x1, P0 ;  /* 0x000000130c6f7211 */ /* 0x000fc400000f0eff */
[----:B------:R-:W-:-:S04]  /*21e0*/  IADD3 R108, P0, PT, R14, R87, RZ ;  /* 0x000000570e6c7210 */ /* 0x000fc80007f1e0ff */
[----:B------:R-:W-:Y:S01]  /*21f0*/  LEA.HI.X.SX32 R109, R14, R19, 0x1, P0 ;  /* 0x000000130e6d7211 */ /* 0x000fe200000f0eff */
[----:B------:R-:W0:Y:S01]  /*2200*/  @!P6 LDS R18, [R43+0x2000] ;  /* 0x002000002b12e984 */ /* 0x000e220000000800 */
[----:B------:R-:W-:Y:S01]  /*2210*/  IADD3 R106, P0, PT, R16, R87, RZ ;  /* 0x00000057106a7210 */ /* 0x000fe20007f1e0ff */
[----:B------:R-:W-:-:S03]  /*2220*/  IMAD R14, R21, 0x10, R14 ;  /* 0x00000010150e7824 */ /* 0x000fc600078e020e */
[----:B------:R-:W-:Y:S01]  /*2230*/  LEA.HI.X.SX32 R107, R16, R19, 0x1, P0 ;  /* 0x00000013106b7211 */ /* 0x000fe200000f0eff */
[----:B------:R-:W-:Y:S01]  /*2240*/  IMAD R12, R21, 0x8, R14 ;  /* 0x00000008150c7824 */ /* 0x000fe200078e020e */
[----:B------:R-:W-:-:S04]  /*2250*/  IADD3 R104, P0, PT, R14, R87, RZ ;  /* 0x000000570e687210 */ /* 0x000fc80007f1e0ff */
[----:B------:R-:W-:Y:S01]  /*2260*/  LEA.HI.X.SX32 R105, R14, R19, 0x1, P0 ;  /* 0x000000130e697211 */ /* 0x000fe200000f0eff */
[----:B------:R-:W-:Y:S01]  /*2270*/  IMAD R14, R21, 0x8, R12 ;  /* 0x00000008150e7824 */ /* 0x000fe200078e020c */
[----:B------:R-:W-:-:S04]  /*2280*/  IADD3 R102, P0, PT, R12, R87, RZ ;  /* 0x000000570c667210 */ /* 0x000fc80007f1e0ff */
[----:B------:R-:W-:Y:S02]  /*2290*/  LEA.HI.X.SX32 R103, R12, R19, 0x1, P0 ;  /* 0x000000130c677211 */ /* 0x000fe400000f0eff */
[----:B------:R-:W-:-:S04]  /*22a0*/  IADD3 R98, P0, PT, R14, R87, RZ ;  /* 0x000000570e627210 */ /* 0x000fc80007f1e0ff */
[----:B------:R-:W-:Y:S01]  /*22b0*/  LEA.HI.X.SX32 R99, R14, R19, 0x1, P0 ;  /* 0x000000130e637211 */ /* 0x000fe200000f0eff */
[----:B------:R-:W-:Y:S01]  /*22c0*/  IMAD R14, R21, 0x10, R14 ;  /* 0x00000010150e7824 */ /* 0x000fe200078e020e */
[----:B------:R-:W-:-:S03]  /*22d0*/  IADD3 R96, P0, PT, R15, R87, RZ ;  /* 0x000000570f607210 */ /* 0x000fc60007f1e0ff */
[----:B------:R-:W-:Y:S01]  /*22e0*/  IMAD R12, R21, 0x8, R14 ;  /* 0x00000008150c7824 */ /* 0x000fe200078e020e */
[----:B------:R-:W-:Y:S01]  /*22f0*/  LEA.HI.X.SX32 R97, R15, R19, 0x1, P0 ;  /* 0x000000130f617211 */ /* 0x000fe200000f0eff */
[----:B------:R-:W-:Y:S01]  /*2300*/  IMAD R15, R21, UR4, RZ ;  /* 0x00000004150f7c24 */ /* 0x000fe2000f8e02ff */
[----:B------:R-:W-:-:S04]  /*2310*/  IADD3 R94, P0, PT, R14, R87, RZ ;  /* 0x000000570e5e7210 */ /* 0x000fc80007f1e0ff */
[----:B------:R-:W-:Y:S01]  /*2320*/  LEA.HI.X.SX32 R95, R14, R19, 0x1, P0 ;  /* 0x000000130e5f7211 */ /* 0x000fe200000f0eff */
[----:B------:R-:W-:Y:S01]  /*2330*/  IMAD R14, R21, 0x8, R12 ;  /* 0x00000008150e7824 */ /* 0x000fe200078e020c */
[C---:B------:R-:W-:Y:S01]  /*2340*/  IADD3 R90, P0, PT, R12.reuse, R87, RZ ;  /* 0x000000570c5a7210 */ /* 0x040fe20007f1e0ff */
[----:B0-----:R-:W0:Y:S03]  /*2350*/  SHFL.BFLY PT, R17, R18, 0x1, 0x1f ;  /* 0x0c201f0012117f89 */ /* 0x001e2600000e0000 */
[----:B------:R-:W-:Y:S02]  /*2360*/  LEA.HI.X.SX32 R91, R12, R19, 0x1, P0 ;  /* 0x000000130c5b7211 */ /* 0x000fe400000f0eff */
[----:B------:R-:W-:-:S04]  /*2370*/  IADD3 R88, P0, PT, R14, R87, RZ ;  /* 0x000000570e587210 */ /* 0x000fc80007f1e0ff */
[----:B------:R-:W-:Y:S02]  /*2380*/  LEA.HI.X.SX32 R89, R14, R19, 0x1, P0 ;  /* 0x000000130e597211 */ /* 0x000fe400000f0eff */
[----:B------:R-:W-:-:S04]  /*2390*/  IADD3 R86, P0, PT, R15, R87, RZ ;  /* 0x000000570f567210 */ /* 0x000fc80007f1e0ff */
[----:B------:R-:W-:Y:S02]  /*23a0*/  LEA.HI.X.SX32 R87, R15, R19, 0x1, P0 ;  /* 0x000000130f577211 */ /* 0x000fe400000f0eff */
[----:B------:R-:W-:-:S04]  /*23b0*/  LOP3.LUT P0, RZ, R0, 0x1, RZ, 0xc0, !PT ;  /* 0x0000000100ff7812 */ /* 0x000fc8000780c0ff */
[----:B------:R-:W-:Y:S02]  /*23c0*/  ISETP.LT.U32.AND P0, PT, R20, 0x80, !P0 ;  /* 0x000000801400780c */ /* 0x000fe40004701070 */
[----:B------:R-:W-:Y:S02]  /*23d0*/  PRMT R84, RZ, 0x7610, R84 ;  /* 0x00007610ff547816 */ /* 0x000fe40000000054 */
[----:B------:R-:W-:Y:S02]  /*23e0*/  PRMT R20, RZ, 0x7610, R20 ;  /* 0x00007610ff147816 */ /* 0x000fe40000000014 */
[----:B0-----:R-:W-:-:S07]  /*23f0*/  FMNMX R12, R18, R17, !PT ;  /* 0x00000011120c7209 */ /* 0x001fce0007800000 */
[----:B------:R-:W-:Y:S01]  /*2400*/  @P0 STS [R43+0x2000], R12 ;  /* 0x0020000c2b000388 */ /* 0x000fe20000000800 */
[----:B------:R-:W-:Y:S06]  /*2410*/  BAR.SYNC.DEFER_BLOCKING 0x0 ;  /* 0x0000000000007b1d */ /* 0x000fec0000010000 */
[----:B------:R-:W0:Y:S02]  /*2420*/  LDS R52, [R45+UR7+0x2000] ;  /* 0x002000072d347984 */ /* 0x000e240008000800 */
[----:B0-----:R-:W-:-:S05]  /*2430*/  FMNMX R52, R52, -INF , !PT ;  /* 0xff80000034347809 */ /* 0x001fca0007800000 */
[--C-:B------:R-:W-:Y:S01]  /*2440*/  FADD R5, R5, -R52.reuse ;  /* 0x8000003405057221 */ /* 0x100fe20000000000 */
[--C-:B------:R-:W-:Y:S01]  /*2450*/  FADD R7, R7, -R52.reuse ;  /* 0x8000003407077221 */ /* 0x100fe20000000000 */
[--C-:B------:R-:W-:Y:S01]  /*2460*/  FADD R12, R6, -R52.reuse ;  /* 0x80000034060c7221 */ /* 0x100fe20000000000 */
[--C-:B------:R-:W-:Y:S01]  /*2470*/  FADD R13, R13, -R52.reuse ;  /* 0x800000340d0d7221 */ /* 0x100fe20000000000 */
[----:B------:R-:W-:Y:S01]  /*2480*/  FMUL R14, R5, 1.4426950216293334961 ;  /* 0x3fb8aa3b050e7820 */ /* 0x000fe20000400000 */
[--C-:B------:R-:W-:Y:S01]  /*2490*/  FADD R5, R4, -R52.reuse ;  /* 0x8000003404057221 */ /* 0x100fe20000000000 */
[----:B------:R-:W-:Y:S01]  /*24a0*/  FMUL R7, R7, 1.4426950216293334961 ;  /* 0x3fb8aa3b07077820 */ /* 0x000fe20000400000 */
[----:B------:R-:W-:Y:S01]  /*24b0*/  FMUL R15, R12, 1.4426950216293334961 ;  /* 0x3fb8aa3b0c0f7820 */ /* 0x000fe20000400000 */
[----:B------:R0:W-:Y:S01]  /*24c0*/  MUFU.EX2 R4, R14 ;  /* 0x0000000e00047308 */ /* 0x0001e20000000800 */
[----:B------:R-:W-:Y:S01]  /*24d0*/  FMUL R5, R5, 1.4426950216293334961 ;  /* 0x3fb8aa3b05057820 */ /* 0x000fe20000400000 */
[----:B------:R-:W-:Y:S01]  /*24e0*/  FMUL R13, R13, 1.4426950216293334961 ;  /* 0x3fb8aa3b0d0d7820 */ /* 0x000fe20000400000 */
[----:B------:R-:W-:-:S05]  /*24f0*/  FADD R12, R9, -R52 ;  /* 0x80000034090c7221 */ /* 0x000fca0000000000 */
[----:B------:R-:W1:Y:S01]  /*2500*/  MUFU.EX2 R5, R5 ;  /* 0x0000000500057308 */ /* 0x000e620000000800 */
[----:B0-----:R-:W-:Y:S01]  /*2510*/  FMUL R14, R12, 1.4426950216293334961 ;  /* 0x3fb8aa3b0c0e7820 */ /* 0x001fe20000400000 */
[----:B------:R-:W-:-:S04]  /*2520*/  FADD R12, R8, -R52 ;  /* 0x80000034080c7221 */ /* 0x000fc80000000000 */
[----:B------:R-:W-:Y:S01]  /*2530*/  FMUL R16, R12, 1.4426950216293334961 ;  /* 0x3fb8aa3b0c107820 */ /* 0x000fe20000400000 */
[----:B------:R-:W-:Y:S01]  /*2540*/  FADD R12, R11, -R52 ;  /* 0x800000340b0c7221 */ /* 0x000fe20000000000 */
[----:B------:R-:W0:Y:S03]  /*2550*/  MUFU.EX2 R7, R7 ;  /* 0x0000000700077308 */ /* 0x000e260000000800 */
[----:B------:R-:W-:-:S05]  /*2560*/  FMUL R12, R12, 1.4426950216293334961 ;  /* 0x3fb8aa3b0c0c7820 */ /* 0x000fca0000400000 */
[----:B------:R0:W2:Y:S01]  /*2570*/  MUFU.EX2 R6, R13 ;  /* 0x0000000d00067308 */ /* 0x0000a20000000800 */
[----:B-1----:R-:W-:-:S07]  /*2580*/  FADD R18, R4, R5 ;  /* 0x0000000504127221 */ /* 0x002fce0000000000 */
[----:B------:R-:W1:Y:S01]  /*2590*/  MUFU.EX2 R9, R15 ;  /* 0x0000000f00097308 */ /* 0x000e620000000800 */
[----:B0-----:R-:W-:-:S07]  /*25a0*/  FADD R13, R7, R18 ;  /* 0x00000012070d7221 */ /* 0x001fce0000000000 */
[----:B------:R-:W0:Y:S01]  /*25b0*/  MUFU.EX2 R8, R14 ;  /* 0x0000000e00087308 */ /* 0x000e220000000800 */
[----:B--2---:R-:W-:-:S07]  /*25c0*/  FADD R18, R6, R13 ;  /* 0x0000000d06127221 */ /* 0x004fce0000000000 */
[----:B------:R-:W2:Y:S01]  /*25d0*/  MUFU.EX2 R11, R16 ;  /* 0x00000010000b7308 */ /* 0x000ea20000000800 */
[----:B-1----:R-:W-:-:S07]  /*25e0*/  FADD R13, R9, R18 ;  /* 0x00000012090d7221 */ /* 0x002fce0000000000 */
[----:B------:R-:W1:Y:S01]  /*25f0*/  MUFU.EX2 R12, R12 ;  /* 0x0000000c000c7308 */ /* 0x000e620000000800 */
[----:B0-----:R-:W-:-:S04]  /*2600*/  FADD R18, R8, R13 ;  /* 0x0000000d08127221 */ /* 0x001fc80000000000 */
[--C-:B--2---:R-:W-:Y:S01]  /*2610*/  FADD R13, R11, R18.reuse ;  /* 0x000000120b0d7221 */ /* 0x104fe20000000000 */
[----:B------:R-:W-:Y:S01]  /*2620*/  PRMT R18, RZ, 0x7610, R18 ;  /* 0x00007610ff127816 */ /* 0x000fe20000000012 */
[----:B------:R-:W-:Y:S02]  /*2630*/  BAR.SYNC.DEFER_BLOCKING 0x0 ;  /* 0x0000000000007b1d */ /* 0x000fe40000010000 */
[----:B-1----:R-:W-:-:S05]  /*2640*/  FADD R13, R12, R13 ;  /* 0x0000000d0c0d7221 */ /* 0x002fca0000000000 */
[----:B------:R-:W0:Y:S02]  /*2650*/  SHFL.BFLY PT, R14, R13, 0x10, 0x1f ;  /* 0x0e001f000d0e7f89 */ /* 0x000e2400000e0000 */
[----:B0-----:R-:W-:-:S05]  /*2660*/  FADD R15, R13, R14 ;  /* 0x0000000e0d0f7221 */ /* 0x001fca0000000000 */
[----:B------:R-:W-:Y:S01]  /*2670*/  @!P5 STS [R44+UR7+0x2000], R15 ;  /* 0x0020000f2c00d988 */ /* 0x000fe20008000807 */
[----:B------:R-:W-:Y:S06]  /*2680*/  BAR.SYNC.DEFER_BLOCKING 0x0 ;  /* 0x0000000000007b1d */ /* 0x000fec0000010000 */
[----:B------:R-:W0:Y:S04]  /*2690*/  @!P6 LDS R14, [R43+0x2000] ;  /* 0x002000002b0ee984 */ /* 0x000e280000000800 */
[----:B0-----:R-:W0:Y:S02]  /*26a0*/  SHFL.BFLY PT, R17, R14, 0x1, 0x1f ;  /* 0x0c201f000e117f89 */ /* 0x001e2400000e0000 */
[----:B0-----:R-:W-:-:S05]  /*26b0*/  FADD R16, R14, R17 ;  /* 0x000000110e107221 */ /* 0x001fca0000000000 */
[----:B------:R0:W-:Y:S01]  /*26c0*/  @P0 STS [R43+0x2000], R16 ;  /* 0x002000102b000388 */ /* 0x0001e20000000800 */
[----:B------:R-:W-:Y:S01]  /*26d0*/  BAR.SYNC.DEFER_BLOCKING 0x0 ;  /* 0x0000000000007b1d */ /* 0x000fe20000010000 */
[----:B------:R-:W-:Y:S02]  /*26e0*/  PRMT R22, RZ, 0x7610, R22 ;  /* 0x00007610ff167816 */ /* 0x000fe40000000016 */
[----:B------:R-:W-:Y:S02]  /*26f0*/  PRMT R24, RZ, 0x7610, R24 ;  /* 0x00007610ff187816 */ /* 0x000fe40000000018 */
[----:B------:R-:W-:Y:S02]  /*2700*/  PRMT R14, RZ, 0x7610, R14 ;  /* 0x00007610ff0e7816 */ /* 0x000fe4000000000e */
[----:B------:R-:W-:Y:S02]  /*2710*/  PRMT R26, RZ, 0x7610, R26 ;  /* 0x00007610ff1a7816 */ /* 0x000fe4000000001a */
[----:B0-----:R-:W-:-:S02]  /*2720*/  PRMT R16, RZ, 0x7610, R16 ;  /* 0x00007610ff107816 */ /* 0x001fc40000000010 */
[----:B------:R-:W-:Y:S02]  /*2730*/  PRMT R28, RZ, 0x7610, R28 ;  /* 0x00007610ff1c7816 */ /* 0x000fe4000000001c */
[----:B------:R-:W-:Y:S02]  /*2740*/  PRMT R30, RZ, 0x7610, R30 ;  /* 0x00007610ff1e7816 */ /* 0x000fe4000000001e */
[----:B------:R-:W-:Y:S02]  /*2750*/  PRMT R32, RZ, 0x7610, R32 ;  /* 0x00007610ff207816 */ /* 0x000fe40000000020 */
[----:B------:R-:W-:Y:S02]  /*2760*/  PRMT R34, RZ, 0x7610, R34 ;  /* 0x00007610ff227816 */ /* 0x000fe40000000022 */
[----:B------:R-:W-:Y:S02]  /*2770*/  PRMT R92, RZ, 0x7610, R92 ;  /* 0x00007610ff5c7816 */ /* 0x000fe4000000005c */
[----:B------:R-:W-:-:S02]  /*2780*/  PRMT R100, RZ, 0x7610, R100 ;  /* 0x00007610ff647816 */ /* 0x000fc40000000064 */
[----:B------:R-:W-:Y:S01]  /*2790*/  PRMT R122, RZ, 0x7610, R122 ;  /* 0x00007610ff7a7816 */ /* 0x000fe2000000007a */
[----:B------:R-:W2:Y:S01]  /*27a0*/  @P1 LDG.E.U8 R84, desc[UR26][R96.64] ;  /* 0x0000001a60541981 */ /* 0x000ea2000c1e1100 */
[----:B------:R-:W-:-:S03]  /*27b0*/  PRMT R124, RZ, 0x7610, R124 ;  /* 0x00007610ff7c7816 */ /* 0x000fc6000000007c */
[----:B------:R-:W3:Y:S04]  /*27c0*/  @P1 LDG.E.U8 R18, desc[UR26][R120.64] ;  /* 0x0000001a78121981 */ /* 0x000ee8000c1e1100 */
[----:B------:R-:W4:Y:S04]  /*27d0*/  @P1 LDG.E.U8 R20, desc[UR26][R118.64] ;  /* 0x0000001a76141981 */ /* 0x000f28000c1e1100 */
[----:B------:R-:W5:Y:S04]  /*27e0*/  @P1 LDG.E.U8 R22, desc[UR26][R116.64] ;  /* 0x0000001a74161981 */ /* 0x000f68000c1e1100 */
        /* <DEDUP_REMOVED lines=11> */
[----:B------:R-:W5:Y:S01]  /*28a0*/  @P1 LDG.E.U8 R124, desc[UR26][R86.64] ;  /* 0x0000001a567c1981 */ /* 0x000f62000c1e1100 */
[----:B------:R-:W-:-:S03]  /*28b0*/  SHF.R.S32.HI R13, RZ, 0x2, R0 ;  /* 0x00000002ff0d7819 */ /* 0x000fc60000011400 */
[----:B------:R-:W0:Y:S01]  /*28c0*/  LDS R82, [R45+UR7+0x2000] ;  /* 0x002000072d527984 */ /* 0x000e220008000800 */
[----:B------:R-:W-:Y:S01]  /*28d0*/  SGXT R13, R13, 0x1 ;  /* 0x000000010d0d781a */ /* 0x000fe20000000200 */
[----:B------:R-:W-:Y:S03]  /*28e0*/  BAR.SYNC.DEFER_BLOCKING 0x0 ;  /* 0x0000000000007b1d */ /* 0x000fe60000010000 */
[----:B------:R-:W-:Y:S01]  /*28f0*/  LOP3.LUT R15, R13, 0x90, RZ, 0xc0, !PT ;  /* 0x000000900d0f7812 */ /* 0x000fe200078ec0ff */
[----:B------:R-:W-:Y:S01]  /*2900*/  IMAD.SHL.U32 R13, R0, 0x20, RZ ;  /* 0x00000020000d7824 */ /* 0x000fe200078e00ff */
[----:B------:R-:W-:Y:S01]  /*2910*/  F2FP.SATFINITE.E4M3.F32.PACK_AB_MERGE_C R7, R6, R7, RZ ;  /* 0x000000070607723e */ /* 0x000fe200048070ff */
[----:B------:R-:W-:Y:S02]  /*2920*/  FADD R6, -R52, -INF ;  /* 0xff80000034067421 */ /* 0x000fe40000000100 */
[----:B------:R-:W-:Y:S01]  /*2930*/  IMAD R10, R10, 0x10, R15 ;  /* 0x000000100a0a7824 */ /* 0x000fe200078e020f */
[----:B------:R-:W-:Y:S01]  /*2940*/  LOP3.LUT R13, R13, 0x160, RZ, 0xc0, !PT ;  /* 0x000001600d0d7812 */ /* 0x000fe200078ec0ff */
[----:B------:R-:W-:-:S03]  /*2950*/  FMUL R83, R6, 1.4426950216293334961 ;  /* 0x3fb8aa3b06537820 */ /* 0x000fc60000400000 */
[----:B------:R-:W-:Y:S02]  /*2960*/  LOP3.LUT R10, R10, R81, RZ, 0x3c, !PT ;  /* 0x000000510a0a7212 */ /* 0x000fe400078e3cff */
[----:B------:R-:W-:Y:S02]  /*2970*/  F2FP.SATFINITE.E4M3.F32.PACK_AB_MERGE_C R11, R12, R11, RZ ;  /* 0x0000000b0c0b723e */ /* 0x000fe400048070ff */
[----:B------:R-:W-:Y:S01]  /*2980*/  IADD3 R13, PT, PT, R10, UR7, R13 ;  /* 0x000000070a0d7c10 */ /* 0x000fe2000fffe00d */
[----:B------:R-:W1:Y:S01]  /*2990*/  MUFU.EX2 R83, R83 ;  /* 0x0000005300537308 */ /* 0x000e620000000800 */
[----:B------:R-:W-:-:S03]  /*29a0*/  F2FP.SATFINITE.E4M3.F32.PACK_AB_MERGE_C R85, R8, R9, R11 ;  /* 0x000000090855723e */ /* 0x000fc6000480700b */
[----:B------:R-:W-:Y:S01]  /*29b0*/  IMAD.IADD R42, R80, 0x1, R13 ;  /* 0x00000001502a7824 */ /* 0x000fe200078e020d */
[----:B--2---:R2:W-:Y:S04]  /*29c0*/  STS.U8 [R39+UR7+0x2b00], R84 ;  /* 0x002b005427007988 */ /* 0x0045e80008000007 */
[----:B---3--:R-:W-:Y:S01]  /*29d0*/  STS.U8 [R39+UR7+0x2000], R18 ;  /* 0x0020001227007988 */ /* 0x008fe20008000007 */
[----:B--2---:R-:W-:-:S03]  /*29e0*/  F2FP.SATFINITE.E4M3.F32.PACK_AB_MERGE_C R84, R5, R4, R7 ;  /* 0x000000040554723e */ /* 0x004fc60004807007 */
[----:B----4-:R-:W-:Y:S04]  /*29f0*/  STS.U8 [R39+UR7+0x2100], R20 ;  /* 0x0021001427007988 */ /* 0x010fe80008000007 */
[----:B-----5:R-:W-:Y:S04]  /*2a00*/  STS.U8 [R39+UR7+0x2200], R22 ;  /* 0x0022001627007988 */ /* 0x020fe80008000007 */
        /* <DEDUP_REMOVED lines=8> */
[----:B------:R3:W-:Y:S04]  /*2a90*/  STS.U8 [R39+UR7+0x2c00], R92 ;  /* 0x002c005c27007988 */ /* 0x0007e80008000007 */
[----:B------:R3:W-:Y:S04]  /*2aa0*/  STS.U8 [R39+UR7+0x2d00], R100 ;  /* 0x002d006427007988 */ /* 0x0007e80008000007 */
[----:B------:R3:W-:Y:S04]  /*2ab0*/  STS.U8 [R39+UR7+0x2e00], R122 ;  /* 0x002e007a27007988 */ /* 0x0007e80008000007 */
[----:B------:R3:W-:Y:S04]  /*2ac0*/  STS.U8 [R39+UR7+0x2f00], R124 ;  /* 0x002f007c27007988 */ /* 0x0007e80008000007 */
[----:B------:R3:W-:Y:S01]  /*2ad0*/  STS.64 [R42+0x5000], R84 ;  /* 0x005000542a007388 */ /* 0x0007e20000000a00 */
[----:B--2---:R-:W2:Y:S01]  /*2ae0*/  LDTM.16dp32bit_t0_t15.x32 R4, tmem[UR8] ;  /* 0x00000008000479ee */ /* 0x004ea20008a80000 */
[----:B------:R-:W4:Y:S01]  /*2af0*/  LDTM.16dp32bit_t16_t31.x32 R4, tmem[UR8+0x20] ;  /* 0x00002008000479ee */ /* 0x000f220008aa0000 */
[----:B------:R-:W-:Y:S01]  /*2b00*/  NOP ;  /* 0x0000000000007918 */ /* 0x000fe20000000000 */
[----:B01----:R-:W-:Y:S05]  /*2b10*/  @!P1 BRA `(.L_x_9) ;  /* 0x0000000000889947 */ /* 0x003fea0003800000 */
[C---:B--2-4-:R-:W-:Y:S01]  /*2b20*/  FMUL R4, R83.reuse, R4 ;  /* 0x0000000453047220 */ /* 0x054fe20000400000 */
[C---:B------:R-:W-:Y:S01]  /*2b30*/  FMUL R5, R83.reuse, R5 ;  /* 0x0000000553057220 */ /* 0x040fe20000400000 */
        /* <DEDUP_REMOVED lines=29> */
[----:B------:R-:W-:-:S04]  /*2d10*/  FMUL R35, R83, R35 ;  /* 0x0000002353237220 */ /* 0x000fc80000400000 */
[----:B------:R0:W-:Y:S01]  /*2d20*/  STTM.16dp32bit_t0_t15.x32 tmem[UR8], R4 ;  /* 0x00000004000079ed */ /* 0x0001e20008a80008 */
[----:B------:R0:W-:Y:S02]  /*2d30*/  STTM.16dp32bit_t16_t31.x32 tmem[UR8+0x20], R4 ;  /* 0x00002004000079ed */ /* 0x0001e40008aa0008 */
.L_x_9:
[----:B----4-:R-:W1:Y:S02]  /*2d40*/  FENCE.VIEW.ASYNC.T ;  /* 0x00000000000073c6 */ /* 0x010e640000000200 */
[----:B-1----:R-:W-:Y:S01]  /*2d50*/  BAR.SYNC.DEFER_BLOCKING 0x0 ;  /* 0x0000000000007b1d */ /* 0x002fe20000010000 */
[----:B------:R-:W-:Y:S01]  /*2d60*/  FADD R82, R83, R82 ;  /* 0x0000005253527221 */ /* 0x000fe20000000000 */
[----:B------:R-:W-:Y:S01]  /*2d70*/  UIADD3 UR11, UPT, UPT, UR7, 0x5800, URZ ;  /* 0x00005800070b7890 */ /* 0x000fe2000fffe0ff */
[----:B---3--:R-:W-:-:S03]  /*2d80*/  FSEL R92, R52, -INF , P1 ;  /* 0xff800000345c7808 */ /* 0x008fc60000800000 */
[----:B------:R-:W-:Y:S01]  /*2d90*/  UMOV UR17, 0xc0004010 ;  /* 0xc000401000117882 */ /* 0x000fe20000000000 */
[----:B------:R-:W-:Y:S01]  /*2da0*/  FSEL R52, R82, 1, P1 ;  /* 0x3f80000052347808 */ /* 0x000fe20000800000 */
[----:B------:R1:W-:Y:S06]  /*2db0*/  MEMBAR.ALL.CTA ;  /* 0x0000000000007992 */ /* 0x0003ec0000008000 */
[----:B-1----:R-:W1:Y:S02]  /*2dc0*/  FENCE.VIEW.ASYNC.S ;  /* 0x00000000000073c6 */ /* 0x002e640000000000 */
[----:B-1----:R-:W-:Y:S06]  /*2dd0*/  BAR.SYNC.DEFER_BLOCKING 0x0 ;  /* 0x0000000000007b1d */ /* 0x002fec0000010000 */
[----:B------:R-:W-:Y:S05]  /*2de0*/  @!P2 BRA `(.L_x_10) ;  /* 0x000000000058a947 */ /* 0x000fea0003800000 */
[----:B------:R-:W-:Y:S01]  /*2df0*/  UIADD3 UR4, UPT, UPT, UR7, 0x5000, URZ ;  /* 0x0000500007047890 */ /* 0x000fe2000fffe0ff */
[----:B------:R-:W-:Y:S01]  /*2e00*/  BSSY.RECONVERGENT B0, `(.L_x_11) ;  /* 0x0000013000007945 */ /* 0x000fe20003800200 */
[----:B------:R-:W-:Y:S02]  /*2e10*/  UIADD3 UR5, UPT, UPT, UR7, 0x2000, URZ ;  /* 0x0000200007057890 */ /* 0x000fe4000fffe0ff */
[----:B------:R-:W-:Y:S02]  /*2e20*/  USHF.R.U32.HI UR4, URZ, 0x4, UR4 ;  /* 0x00000004ff047899 */ /* 0x000fe40008011604 */
[----:B------:R-:W-:Y:S01]  /*2e30*/  USHF.R.U32.HI UR5, URZ, 0x4, UR5 ;  /* 0x00000004ff057899 */ /* 0x000fe20008011605 */
[----:B------:R-:W-:Y:S01]  /*2e40*/  ELECT P1, URZ, PT ;  /* 0x0000000000ff782f */ /* 0x000fe20003820000 */
[----:B------:R-:W-:Y:S02]  /*2e50*/  USGXT.U32 UR18, UR4, 0xe ;  /* 0x0000000e0412789a */ /* 0x000fe40008000000 */
[----:B------:R-:W-:Y:S01]  /*2e60*/  USGXT.U32 UR12, UR5, 0xe ;  /* 0x0000000e050c789a */ /* 0x000fe20008000000 */
[----:B------:R-:W-:Y:S01]  /*2e70*/  UMOV UR20, 0x0 ;  /* 0x0000000000147882 */ /* 0x000fe20000000000 */
[----:B------:R-:W-:Y:S01]  /*2e80*/  UMOV UR21, 0x4200010 ;  /* 0x0420001000157882 */ /* 0x000fe20000000000 */
[----:B------:R-:W-:-:S02]  /*2e90*/  UMOV UR5, UR17 ;  /* 0x0000001100057c82 */ /* 0x000fc40008000000 */
[----:B------:R-:W-:Y:S01]  /*2ea0*/  UMOV UR4, UR18 ;  /* 0x0000001200047c82 */ /* 0x000fe20008000000 */
[----:B------:R-:W-:-:S03]  /*2eb0*/  UMOV UR13, 0xc0004010 ;  /* 0xc0004010000d7882 */ /* 0x000fc60000000000 */
[----:B------:R1:W-:Y:S01]  /*2ec0*/  UTCQMMA gdesc[UR4], gdesc[UR12], tmem[UR33], tmem[UR20], idesc[UR21], UPT ;  /* 0x00ff140c040075ea */ /* 0x0003e2000b800321 */
[----:B------:R-:W-:Y:S05]  /*2ed0*/  @!P1 BRA `(.L_x_12) ;  /* 0x0000000000149947 */ /* 0x000fea0003800000 */
[----:B-1----:R-:W-:Y:S01]  /*2ee0*/  UMOV UR4, UR11 ;  /* 0x0000000b00047c82 */ /* 0x002fe20008000000 */
[----:B------:R-:W-:Y:S02]  /*2ef0*/  UMOV UR5, URZ ;  /* 0x000000ff00057c82 */ /* 0x000fe40008000000 */
[----:B------:R-:W-:Y:S02]  /*2f00*/  UMOV UR4, UR4 ;  /* 0x0000000400047c82 */ /* 0x000fe40008000000 */
[----:B------:R3:W-:Y:S01]  /*2f10*/  UTCBAR [UR4], URZ ;  /* 0x000000ff040073e9 */ /* 0x0007e200080000ff */
[----:B------:R-:W-:Y:S02]  /*2f20*/  NOP ;  /* 0x0000000000007918 */ /* 0x000fe40000000000 */
.L_x_12:
[----:B-1-3--:R-:W-:Y:S05]  /*2f30*/  BSYNC.RECONVERGENT B0 ;  /* 0x0000000000007941 */ /* 0x00afea0003800200 */
.L_x_11:
[----:B------:R-:W-:Y:S05]  /*2f40*/  BRA `(.L_x_13) ;  /* 0x0000000000147947 */ /* 0x000fea0003800000 */
.L_x_10:
[----:B------:R-:W-:-:S13]  /*2f50*/  ISETP.GE.AND P1, PT, R41, RZ, PT ;  /* 0x000000ff2900720c */ /* 0x000fda0003f26270 */
[----:B------:R-:W-:Y:S05]  /*2f60*/  @!P1 BRA `(.L_x_14) ;  /* 0x00000018003c9947 */ /* 0x000fea0003800000 */
[----:B------:R-:W-:-:S04]  /*2f70*/  UIADD3 UR4, UPT, UPT, UR7, 0x5000, URZ ;  /* 0x0000500007047890 */ /* 0x000fc8000fffe0ff */
[----:B------:R-:W-:-:S04]  /*2f80*/  USHF.R.U32.HI UR4, URZ, 0x4, UR4 ;  /* 0x00000004ff047899 */ /* 0x000fc80008011604 */
[----:B------:R-:W-:-:S12]  /*2f90*/  USGXT.U32 UR18, UR4, 0xe ;  /* 0x0000000e0412789a */ /* 0x000fd80008000000 */
.L_x_13:
[----:B------:R-:W-:Y:S01]  /*2fa0*/  USHF.R.U32.HI UR20, URZ, 0x4, UR7 ;  /* 0x00000004ff147899 */ /* 0x000fe20008011607 */
[----:B------:R-:W-:Y:S01]  /*2fb0*/  IMAD.SHL.U32 R53, R53, 0x20, RZ ;  /* 0x0000002035357824 */ /* 0x000fe200078e00ff */
[----:B------:R-:W-:Y:S01]  /*2fc0*/  USHF.R.U32.HI UR28, URZ, 0x4, UR16 ;  /* 0x00000004ff1c7899 */ /* 0x000fe20008011610 */
[----:B------:R-:W-:Y:S01]  /*2fd0*/  IMAD.IADD R80, R80, 0x1, R81 ;  /* 0x0000000150507824 */ /* 0x000fe200078e0251 */
[----:B------:R-:W-:Y:S01]  /*2fe0*/  UIADD3 UR12, UPT, UPT, UR7, 0x4000, URZ ;  /* 0x00004000070c7890 */ /* 0x000fe2000fffe0ff */
[----:B0-2---:R-:W-:Y:S01]  /*2ff0*/  IMAD.MOV.U32 R12, RZ, RZ, RZ ;  /* 0x000000ffff0c7224 */ /* 0x005fe200078e00ff */
[----:B------:R-:W-:Y:S01]  /*3000*/  USGXT.U32 UR20, UR20, 0xe ;  /* 0x0000000e1414789a */ /* 0x000fe20008000000 */
[----:B------:R-:W-:Y:S01]  /*3010*/  IMAD.MOV.U32 R81, RZ, RZ, RZ ;  /* 0x000000ffff517224 */ /* 0x000fe200078e00ff */
[----:B------:R-:W-:Y:S01]  /*3020*/  USGXT.U32 UR28, UR28, 0xe ;  /* 0x0000000e1c1c789a */ /* 0x000fe20008000000 */
[----:B------:R-:W-:Y:S01]  /*3030*/  IMAD.MOV.U32 R83, RZ, RZ, R53 ;  /* 0x000000ffff537224 */ /* 0x000fe200078e0035 */
[----:B------:R-:W-:-:S02]  /*3040*/  USHF.R.U32.HI UR29, URZ, 0x4, UR12 ;  /* 0x00000004ff1d7899 */ /* 0x000fc4000801160c */
[----:B------:R-:W-:Y:S02]  /*3050*/  UIADD3 UR14, UP3, UPT, UR20, 0x80, URZ ;  /* 0x00000080140e7890 */ /* 0x000fe4000ff7e0ff */
[----:B------:R-:W-:Y:S02]  /*3060*/  UIADD3 UR12, UP2, UPT, UR28, 0x2, URZ ;  /* 0x000000021c0c7890 */ /* 0x000fe4000ff5e0ff */
[----:B------:R-:W-:Y:S01]  /*3070*/  USHF.L.U32 UR30, UR15, 0x5, URZ ;  /* 0x000000050f1e7899 */ /* 0x000fe200080006ff */
[----:B------:R-:W-:Y:S01]  /*3080*/  UMOV UR5, URZ ;  /* 0x000000ff00057c82 */ /* 0x000fe20008000000 */
[----:B------:R-:W-:Y:S01]  /*3090*/  UMOV UR4, URZ ;  /* 0x000000ff00047c82 */ /* 0x000fe20008000000 */
[----:B------:R-:W-:Y:S02]  /*30a0*/  UIADD3.X UR15, UPT, UPT, UR5, -0x7fffbfe0, URZ, UP3, !UPT ;  /* 0x80004020050f7890 */ /* 0x000fe40009ffe4ff */
[----:B------:R-:W-:Y:S02]  /*30b0*/  UIADD3.X UR13, UPT, UPT, UR4, 0x40004040, URZ, UP2, !UPT ;  /* 0x40004040040d7890 */ /* 0x000fe400097fe4ff */
[----:B------:R-:W-:-:S02]  /*30c0*/  UIADD3 UR34, UP2, UPT, UR14, 0x80, URZ ;  /* 0x000000800e227890 */ /* 0x000fc4000ff5e0ff */
[----:B------:R-:W-:Y:S01]  /*30d0*/  UIADD3 UR36, UP3, UPT, UR14, 0x100, URZ ;  /* 0x000001000e247890 */ /* 0x000fe2000ff7e0ff */
[----:B------:R-:W-:Y:S01]  /*30e0*/  UMOV UR32, UR11 ;  /* 0x0000000b00207c82 */ /* 0x000fe20008000000 */
[----:B------:R-:W-:Y:S01]  /*30f0*/  UISETP.NE.U32.AND UP1, UPT, UR19, URZ, UPT ;  /* 0x000000ff1300728c */ /* 0x000fe2000bf25070 */
[----:B------:R-:W-:Y:S01]  /*3100*/  UMOV UR31, 0x1 ;  /* 0x00000001001f7882 */ /* 0x000fe20000000000 */
[----:B------:R-:W0:Y:S01]  /*3110*/  LDCU UR48, c[0x0][0x3a8] ;  /* 0x00007500ff3077ac */ /* 0x000e220008000800 */
[----:B------:R-:W-:Y:S02]  /*3120*/  USGXT.U32 UR29, UR29, 0xe ;  /* 0x0000000e1d1d789a */ /* 0x000fe40008000000 */
[----:B------:R-:W-:Y:S02]  /*3130*/  UIADD3.X UR35, UPT, UPT, UR15, URZ, URZ, UP2, !UPT ;  /* 0x000000ff0f237290 */ /* 0x000fe400097fe4ff */
[----:B------:R-:W-:Y:S02]  /*3140*/  UIADD3.X UR37, UPT, UPT, UR15, URZ, URZ, UP3, !UPT ;  /* 0x000000ff0f257290 */ /* 0x000fe40009ffe4ff */
[----:B------:R-:W-:-:S02]  /*3150*/  UIADD3.64 UR38, UPT, UPT, UR12, 0x2, URZ ;  /* 0x000000020c267897 */ /* 0x000fc4000fffe0ff */
[----:B------:R-:W-:Y:S01]  /*3160*/  UIADD3.64 UR40, UPT, UPT, UR12, 0x4, URZ ;  /* 0x000000040c287897 */ /* 0x000fe2000fffe0ff */
[----:B------:R-:W-:Y:S01]  /*3170*/  UMOV UR42, 0xffffffe0 ;  /* 0xffffffe0002a7882 */ /* 0x000fe20000000000 */
[----:B------:R-:W-:Y:S01]  /*3180*/  UMOV UR43, 0xffffffff ;  /* 0xffffffff002b7882 */ /* 0x000fe20000000000 */
[----:B------:R-:W-:Y:S01]  /*3190*/  UMOV UR11, UR30 ;  /* 0x0000001e000b7c82 */ /* 0x000fe20008000000 */
[----:B------:R-:W-:-:S08]  /*31a0*/  UMOV UR16, UR18 ;  /* 0x0000001200107c82 */ /* 0x000fd00008000000 */
.L_x_19:
[----:B------:R-:W-:Y:S02]  /*31b0*/  SHF.R.S32.HI R13, RZ, 0x1f, R83 ;  /* 0x0000001fff0d7819 */ /* 0x000fe40000011453 */
[C---:B------:R-:W-:Y:S02]  /*31c0*/  IADD3 R20, P2, PT, R83.reuse, R78, RZ ;  /* 0x0000004e53147210 */ /* 0x040fe40007f5e0ff */
[----:B------:R-:W-:-:S03]  /*31d0*/  IADD3 R22, P1, PT, R83, R70, RZ ;  /* 0x0000004653167210 */ /* 0x000fc60007f3e0ff */
[----:B------:R-:W-:Y:S01]  /*31e0*/  IMAD.X R21, R13, 0x1, R79, P2 ;  /* 0x000000010d157824 */ /* 0x000fe200010e064f */
[----:B------:R-:W-:Y:S01]  /*31f0*/  IADD3 R24, P2, PT, R83, R62, RZ ;  /* 0x0000003e53187210 */ /* 0x000fe20007f5e0ff */
[----:B------:R-:W-:Y:S01]  /*3200*/  IMAD.X R23, R13, 0x1, R71, P1 ;  /* 0x000000010d177824 */ /* 0x000fe200008e0647 */
[----:B------:R-:W-:Y:S02]  /*3210*/  IADD3 R18, P1, PT, R83, R54, RZ ;  /* 0x0000003653127210 */ /* 0x000fe40007f3e0ff */
[----:B------:R-:W2:Y:S01]  /*3220*/  LDG.E.U8 R20, desc[UR26][R20.64] ;  /* 0x0000001a14147981 */ /* 0x000ea2000c1e1100 */
[----:B------:R-:W-:Y:S01]  /*3230*/  IMAD.X R25, R13, 0x1, R63, P2 ;  /* 0x000000010d197824 */ /* 0x000fe200010e063f */
[----:B------:R-:W-:Y:S01]  /*3240*/  IADD3 R4, P2, PT, R83, R76, RZ ;  /* 0x0000004c53047210 */ /* 0x000fe20007f5e0ff */
[----:B------:R-:W-:Y:S01]  /*3250*/  IMAD.X R19, R13, 0x1, R55, P1 ;  /* 0x000000010d137824 */ /* 0x000fe200008e0637 */
[----:B------:R-:W-:Y:S01]  /*3260*/  IADD3 R6, P1, PT, R83, R68, RZ ;  /* 0x0000004453067210 */ /* 0x000fe20007f3e0ff */
[----:B------:R-:W3:Y:S02]  /*3270*/  LDG.E.U8 R22, desc[UR26][R22.64] ;  /* 0x0000001a16167981 */ /* 0x000ee4000c1e1100 */
[----:B------:R-:W-:Y:S01]  /*3280*/  IMAD.X R5, R13, 0x1, R77, P2 ;  /* 0x000000010d057824 */ /* 0x000fe200010e064d */
[----:B------:R-:W-:Y:S01]  /*3290*/  IADD3 R8, P2, PT, R83, R60, RZ ;  /* 0x0000003c53087210 */ /* 0x000fe20007f5e0ff */
[----:B------:R-:W-:Y:S01]  /*32a0*/  IMAD.X R7, R13, 0x1, R69, P1 ;  /* 0x000000010d077824 */ /* 0x000fe200008e0645 */
[----:B------:R-:W-:Y:S01]  /*32b0*/  IADD3 R10, P1, PT, R83, R50, RZ ;  /* 0x00000032530a7210 */ /* 0x000fe20007f3e0ff */
[----:B------:R1:W4:Y:S02]  /*32c0*/  LDG.E.U8 R26, desc[UR26][R18.64] ;  /* 0x0000001a121a7981 */ /* 0x000324000c1e1100 */
[----:B------:R-:W-:Y:S01]  /*32d0*/  IMAD.X R9, R13, 0x1, R61, P2 ;  /* 0x000000010d097824 */ /* 0x000fe200010e063d */
[----:B------:R-:W-:Y:S01]  /*32e0*/  IADD3 R14, P2, PT, R83, R74, RZ ;  /* 0x0000004a530e7210 */ /* 0x000fe20007f5e0ff */
[----:B------:R-:W-:Y:S01]  /*32f0*/  IMAD.X R11, R13, 0x1, R51, P1 ;  /* 0x000000010d0b7824 */ /* 0x000fe200008e0633 */
[----:B------:R-:W-:Y:S01]  /*3300*/  IADD3 R16, P1, PT, R83, R66, RZ ;  /* 0x0000004253107210 */ /* 0x000fe20007f3e0ff */
[----:B------:R5:W4:Y:S02]  /*3310*/  LDG.E.U8 R21, desc[UR26][R4.64] ;  /* 0x0000001a04157981 */ /* 0x000b24000c1e1100 */
[----:B------:R-:W-:-:S02]  /*3320*/  IMAD.X R15, R13, 0x1, R75, P2 ;  /* 0x000000010d0f7824 */ /* 0x000fc400010e064b */
[----:B------:R-:W-:Y:S01]  /*3330*/  IMAD.X R17, R13, 0x1, R67, P1 ;  /* 0x000000010d117824 */ /* 0x000fe200008e0643 */
[C---:B-1----:R-:W-:Y:S01]  /*3340*/  IADD3 R18, P2, PT, R83.reuse, R58, RZ ;  /* 0x0000003a53127210 */ /* 0x042fe20007f5e0ff */
[----:B------:R-:W4:Y:S01]  /*3350*/  LDG.E.U8 R24, desc[UR26][R24.64] ;  /* 0x0000001a18187981 */ /* 0x000f22000c1e1100 */
[----:B-----5:R-:W-:-:S03]  /*3360*/  IADD3 R4, P1, PT, R83, R48, RZ ;  /* 0x0000003053047210 */ /* 0x020fc60007f3e0ff */
[----:B------:R1:W5:Y:S01]  /*3370*/  LDG.E.U8 R27, desc[UR26][R6.64] ;  /* 0x0000001a061b7981 */ /* 0x000362000c1e1100 */
[C---:B------:R-:W-:Y:S02]  /*3380*/  IMAD.X R19, R13.reuse, 0x1, R59, P2 ;  /* 0x000000010d137824 */ /* 0x040fe400010e063b */
[----:B------:R-:W-:Y:S01]  /*3390*/  IMAD.X R5, R13, 0x1, R49, P1 ;  /* 0x000000010d057824 */ /* 0x000fe200008e0631 */
[----:B------:R0:W5:Y:S04]  /*33a0*/  LDG.E.U8 R25, desc[UR26][R8.64] ;  /* 0x0000001a08197981 */ /* 0x000168000c1e1100 */
[----:B------:R0:W5:Y:S01]  /*33b0*/  LDG.E.U8 R29, desc[UR26][R10.64] ;  /* 0x0000001a0a1d7981 */ /* 0x000162000c1e1100 */
[----:B-1----:R-:W-:-:S03]  /*33c0*/  IADD3 R6, P2, PT, R83, R72, RZ ;  /* 0x0000004853067210 */ /* 0x002fc60007f5e0ff */
[----:B------:R1:W5:Y:S01]  /*33d0*/  LDG.E.U8 R23, desc[UR26][R14.64] ;  /* 0x0000001a0e177981 */ /* 0x000362000c1e1100 */
[----:B0-----:R-:W-:Y:S01]  /*33e0*/  IADD3 R8, P1, PT, R83, R64, RZ ;  /* 0x0000004053087210 */ /* 0x001fe20007f3e0ff */
[----:B------:R-:W-:Y:S02]  /*33f0*/  IMAD.X R7, R13, 0x1, R73, P2 ;  /* 0x000000010d077824 */ /* 0x000fe400010e0649 */
[----:B------:R-:W5:Y:S01]  /*3400*/  LDG.E.U8 R17, desc[UR26][R16.64] ;  /* 0x0000001a10117981 */ /* 0x000f62000c1e1100 */
[----:B------:R-:W-:Y:S01]  /*3410*/  IADD3 R10, P2, PT, R83, R56, RZ ;  /* 0x00000038530a7210 */ /* 0x000fe20007f5e0ff */
[----:B------:R-:W-:Y:S02]  /*3420*/  IMAD.X R9, R13, 0x1, R65, P1 ;  /* 0x000000010d097824 */ /* 0x000fe400008e0641 */
[----:B------:R-:W5:Y:S01]  /*3430*/  LDG.E.U8 R19, desc[UR26][R18.64] ;  /* 0x0000001a12137981 */ /* 0x000f62000c1e1100 */
[----:B-1----:R-:W-:Y:S01]  /*3440*/  IADD3 R14, P1, PT, R83, R46, RZ ;  /* 0x0000002e530e7210 */ /* 0x002fe20007f3e0ff */
[----:B------:R-:W-:-:S02]  /*3450*/  IMAD.X R11, R13, 0x1, R57, P2 ;  /* 0x000000010d0b7824 */ /* 0x000fc400010e0639 */
[----:B------:R-:W5:Y:S02]  /*3460*/  LDG.E.U8 R5, desc[UR26][R4.64] ;  /* 0x0000001a04057981 */ /* 0x000f64000c1e1100 */
[----:B------:R-:W-:Y:S02]  /*3470*/  IMAD.X R15, R13, 0x1, R47, P1 ;  /* 0x000000010d0f7824 */ /* 0x000fe400008e062f */
[----:B------:R-:W5:Y:S04]  /*3480*/  LDG.E.U8 R6, desc[UR26][R6.64] ;  /* 0x0000001a06067981 */ /* 0x000f68000c1e1100 */
[----:B------:R-:W5:Y:S04]  /*3490*/  LDG.E.U8 R8, desc[UR26][R8.64] ;  /* 0x0000001a08087981 */ /* 0x000f68000c1e1100 */
[----:B------:R-:W5:Y:S04]  /*34a0*/  LDG.E.U8 R10, desc[UR26][R10.64] ;  /* 0x0000001a0a0a7981 */ /* 0x000f68000c1e1100 */
[----:B------:R-:W5:Y:S01]  /*34b0*/  LDG.E.U8 R14, desc[UR26][R14.64] ;  /* 0x0000001a0e0e7981 */ /* 0x000f62000c1e1100 */
[----:B------:R-:W-:-:S02]  /*34c0*/  UMOV UR4, 0x1 ;  /* 0x0000000100047882 */ /* 0x000fc40000000000 */
[----:B------:R-:W-:-:S04]  /*34d0*/  @!UP0 UIADD3 UR4, UPT, UPT, -UR4, 0x100000, URZ ;  /* 0x0010000004048890 */ /* 0x000fc8000fffe1ff */
[----:B------:R-:W-:Y:S02]  /*34e0*/  @!UP0 USHF.L.U32 UR5, UR4, 0xb, URZ ;  /* 0x0000000b04058899 */ /* 0x000fe400080006ff */
[----:B------:R-:W-:Y:S01]  /*34f0*/  @!UP0 USHF.L.U32 UR4, UR4, 0x1, URZ ;  /* 0x0000000104048899 */ /* 0x000fe200080006ff */
[----:B------:R-:W-:Y:S01]  /*3500*/  VOTEU.ALL UP2, P4 ;  /* 0x0000000000ff7886 */ /* 0x000fe20002040000 */
[----:B--2---:R0:W-:Y:S04]  /*3510*/  STS.U8 [R39+UR7+0x3000], R20 ;  /* 0x0030001427007988 */ /* 0x0041e80008000007 */
[----:B---3--:R0:W-:Y:S04]  /*3520*/  STS.U8 [R39+UR7+0x3400], R22 ;  /* 0x0034001627007988 */ /* 0x0081e80008000007 */
[----:B----4-:R0:W-:Y:S04]  /*3530*/  STS.U8 [R39+UR7+0x3c00], R26 ;  /* 0x003c001a27007988 */ /* 0x0101e80008000007 */
[----:B------:R0:W-:Y:S04]  /*3540*/  STS.U8 [R39+UR7+0x3800], R24 ;  /* 0x0038001827007988 */ /* 0x0001e80008000007 */
[----:B------:R0:W-:Y:S04]  /*3550*/  STS.U8 [R38+UR7+0x3100], R21 ;  /* 0x0031001526007988 */ /* 0x0001e80008000007 */
[----:B-----5:R0:W-:Y:S04]  /*3560*/  STS.U8 [R38+UR7+0x3500], R27 ;  /* 0x0035001b26007988 */ /* 0x0201e80008000007 */
        /* <DEDUP_REMOVED lines=10> */
[----:B------:R1:W-:Y:S06]  /*3610*/  MEMBAR.ALL.CTA ;  /* 0x0000000000007992 */ /* 0x0003ec0000008000 */
[----:B-1----:R-:W-:Y:S04]  /*3620*/  FENCE.VIEW.ASYNC.S ;  /* 0x00000000000073c6 */ /* 0x002fe80000000000 */
[----:B------:R-:W1:Y:S02]  /*3630*/  FENCE.VIEW.ASYNC.S ;  /* 0x00000000000073c6 */ /* 0x000e640000000000 */
[----:B-1----:R0:W1:Y:S02]  /*3640*/  @!UP2 SYNCS.EXCH.64 URZ, [UR7+0x5810], UR4 ;  /* 0x0058100407ffa5b2 */ /* 0x0020640008000100 */
[----:B-1----:R-:W-:Y:S06]  /*3650*/  BAR.SYNC.DEFER_BLOCKING 0x0 ;  /* 0x0000000000007b1d */ /* 0x002fec0000010000 */
[----:B0-----:R-:W-:Y:S05]  /*3660*/  BRA.U UP1, `(.L_x_15) ;  /* 0x0000000101507547 */ /* 0x001fea000b800000 */
[----:B------:R-:W-:Y:S01]  /*3670*/  UIADD3 UR4, UPT, UPT, UR7, 0x5810, URZ ;  /* 0x0000581007047890 */ /* 0x000fe2000fffe0ff */
[----:B------:R-:W-:Y:S01]  /*3680*/  UMOV UR21, 0x80004020 ;  /* 0x8000402000157882 */ /* 0x000fe20000000000 */
[----:B------:R-:W-:Y:S01]  /*3690*/  UMOV UR18, UR28 ;  /* 0x0000001c00127c82 */ /* 0x000fe20008000000 */
[----:B------:R-:W-:Y:S01]  /*36a0*/  UMOV UR19, 0x40004040 ;  /* 0x4000404000137882 */ /* 0x000fe20000000000 */
[----:B------:R-:W-:Y:S01]  /*36b0*/  UMOV UR22, 0x0 ;  /* 0x0000000000167882 */ /* 0x000fe20000000000 */
[----:B------:R-:W-:Y:S01]  /*36c0*/  UMOV UR23, 0x4088010 ;  /* 0x0408801000177882 */ /* 0x000fe20000000000 */
[----:B------:R-:W-:Y:S01]  /*36d0*/  UMOV UR24, 0x0 ;  /* 0x0000000000187882 */ /* 0x000fe20000000000 */
[----:B------:R-:W-:Y:S01]  /*36e0*/  UMOV UR25, 0x4088010 ;  /* 0x0408801000197882 */ /* 0x000fe20000000000 */
[----:B------:R-:W-:Y:S01]  /*36f0*/  UMOV UR44, 0x0 ;  /* 0x00000000002c7882 */ /* 0x000fe20000000000 */
[----:B------:R-:W-:Y:S01]  /*3700*/  UMOV UR45, 0x4088010 ;  /* 0x04088010002d7882 */ /* 0x000fe20000000000 */
[----:B------:R0:W-:Y:S01]  /*3710*/  UTCQMMA gdesc[UR20], gdesc[UR18], tmem[UR9], tmem[UR22], idesc[UR23], !UPT ;  /* 0x00ff1612140075ea */ /* 0x0001e2000f800309 */
[----:B------:R-:W-:Y:S01]  /*3720*/  UMOV UR5, URZ ;  /* 0x000000ff00057c82 */ /* 0x000fe20008000000 */
        /* <DEDUP_REMOVED lines=8> */
.L_x_15:
[----:B------:R-:W1:Y:S01]  /*37b0*/  SYNCS.PHASECHK.TRANS64.TRYWAIT P2, [UR7+0x5810], RZ ;  /* 0x005810ffff0075a7 */ /* 0x000e620008041107 */
[----:B------:R-:W-:Y:S01]  /*37c0*/  IADD3 R13, P1, PT, R80, UR42, RZ ;  /* 0x0000002a500d7c10 */ /* 0x000fe2000ff3e0ff */
[----:B-1----:R-:W-:-:S12]  /*37d0*/  @!P2 BRA `(.L_x_16) ;  /* 0x0000002c00f0a947 */ /* 0x002fd80003800000 */
.L_x_24:
[----:B------:R-:W-:Y:S01]  /*37e0*/  BAR.SYNC.DEFER_BLOCKING 0x0 ;  /* 0x0000000000007b1d */ /* 0x000fe20000010000 */
[----:B------:R-:W-:Y:S01]  /*37f0*/  IMAD.X R14, RZ, RZ, UR43, P1 ;  /* 0x0000002bff0e7e24 */ /* 0x000fe200088e06ff */
[C---:B------:R-:W-:Y:S01]  /*3800*/  IADD3 R15, P1, PT, R13.reuse, 0x40, RZ ;  /* 0x000000400d0f7810 */ /* 0x040fe20007f3e0ff */
[----:B0-----:R-:W-:Y:S01]  /*3810*/  USHF.R.S32.HI UR4, URZ, 0x1f, UR11 ;  /* 0x0000001fff047899 */ /* 0x001fe2000801140b */
[----:B------:R-:W-:-:S03]  /*3820*/  IADD3 R17, P2, PT, R13, 0x42, RZ ;  /* 0x000000420d117810 */ /* 0x000fc60007f5e0ff */
[--C-:B------:R-:W-:Y:S01]  /*3830*/  IMAD.X R18, RZ, RZ, R14.reuse, P1 ;  /* 0x000000ffff127224 */ /* 0x100fe200008e060e */
[----:B------:R-:W-:Y:S01]  /*3840*/  LDTM.16dp32bit_t0_t15.x8 R4, tmem[UR10] ;  /* 0x0000000a000479ee */ /* 0x000fe20008980000 */
[----:B------:R-:W0:Y:S01]  /*3850*/  LDTM.16dp32bit_t16_t31.x8 R4, tmem[UR10+0x8] ;  /* 0x0000080a000479ee */ /* 0x000e2200089a0000 */
[C---:B------:R-:W-:Y:S01]  /*3860*/  IADD3 R19, P1, PT, R13.reuse, 0x43, RZ ;  /* 0x000000430d137810 */ /* 0x040fe20007f3e0ff */
[----:B------:R-:W-:Y:S01]  /*3870*/  IMAD.X R20, RZ, RZ, R14, P2 ;  /* 0x000000ffff147224 */ /* 0x000fe200010e060e */
[----:B------:R-:W-:-:S03]  /*3880*/  IADD3 R21, P2, PT, R13, 0x44, RZ ;  /* 0x000000440d157810 */ /* 0x000fc60007f5e0ff */
[--C-:B------:R-:W-:Y:S01]  /*3890*/  IMAD.X R22, RZ, RZ, R14.reuse, P1 ;  /* 0x000000ffff167224 */ /* 0x100fe200008e060e */
[C---:B------:R-:W-:Y:S01]  /*38a0*/  IADD3 R23, P1, PT, R13.reuse, 0x45, RZ ;  /* 0x000000450d177810 */ /* 0x040fe20007f3e0ff */
[----:B------:R-:W-:Y:S01]  /*38b0*/  IMAD.X R24, RZ, RZ, R14, P2 ;  /* 0x000000ffff187224 */ /* 0x000fe200010e060e */
[----:B------:R-:W-:-:S03]  /*38c0*/  IADD3 R25, P2, PT, R13, 0x46, RZ ;  /* 0x000000460d197810 */ /* 0x000fc60007f5e0ff */
[--C-:B------:R-:W-:Y:S01]  /*38d0*/  IMAD.X R26, RZ, RZ, R14.reuse, P1 ;  /* 0x000000ffff1a7224 */ /* 0x100fe200008e060e */
[----:B------:R-:W-:Y:S01]  /*38e0*/  IADD3 R13, P1, PT, R13, 0x47, RZ ;  /* 0x000000470d0d7810 */ /* 0x000fe20007f3e0ff */
[--C-:B------:R-:W-:Y:S01]  /*38f0*/  IMAD.X R27, RZ, RZ, R14.reuse, P2 ;  /* 0x000000ffff1b7224 */ /* 0x100fe200010e060e */
[CC--:B------:R-:W-:Y:S01]  /*3900*/  ISETP.GT.U32.AND P2, PT, R15.reuse, R40.reuse, PT ;  /* 0x000000280f00720c */ /* 0x0c0fe20003f44070 */
[----:B------:R-:W1:Y:S01]  /*3910*/  @!P4 SYNCS.CCTL.IV [UR7+0x5810] ;  /* 0x00581000ff00c9b1 */ /* 0x000e620008000007 */
[----:B------:R-:W-:Y:S01]  /*3920*/  NOP ;  /* 0x0000000000007918 */ /* 0x000fe20000000000 */
[----:B------:R-:W-:Y:S01]  /*3930*/  IMAD.X R16, RZ, RZ, R14, P1 ;  /* 0x000000ffff107224 */ /* 0x000fe200008e060e */
[-C--:B------:R-:W-:Y:S02]  /*3940*/  ISETP.GE.U32.AND P1, PT, R15, R40.reuse, PT ;  /* 0x000000280f00720c */ /* 0x080fe40003f26070 */
[C---:B------:R-:W-:Y:S02]  /*3950*/  ISETP.GT.U32.AND.EX P2, PT, R18.reuse, RZ, PT, P2 ;  /* 0x000000ff1200720c */ /* 0x040fe40003f44120 */
[----:B------:R-:W-:Y:S01]  /*3960*/  ISETP.GE.U32.AND.EX P1, PT, R18, RZ, PT, P1 ;  /* 0x000000ff1200720c */ /* 0x000fe20003f26110 */
[----:B0-----:R-:W-:Y:S01]  /*3970*/  FMUL R4, R4, UR48 ;  /* 0x0000003004047c20 */ /* 0x001fe20008400000 */
[----:B------:R-:W-:Y:S01]  /*3980*/  FMUL R5, R5, UR48 ;  /* 0x0000003005057c20 */ /* 0x000fe20008400000 */
[----:B------:R-:W-:Y:S01]  /*3990*/  FMUL R6, R6, UR48 ;  /* 0x0000003006067c20 */ /* 0x000fe20008400000 */
[----:B------:R-:W-:Y:S01]  /*39a0*/  FMUL R7, R7, UR48 ;  /* 0x0000003007077c20 */ /* 0x000fe20008400000 */
[----:B------:R-:W-:Y:S01]  /*39b0*/  FMUL R8, R8, UR48 ;  /* 0x0000003008087c20 */ /* 0x000fe20008400000 */
[----:B------:R-:W-:Y:S01]  /*39c0*/  FSEL R4, R4, -INF , !P2 ;  /* 0xff80000004047808 */ /* 0x000fe20005000000 */
[----:B------:R-:W-:Y:S01]  /*39d0*/  FMUL R9, R9, UR48 ;  /* 0x0000003009097c20 */ /* 0x000fe20008400000 */
[-C--:B------:R-:W-:Y:S01]  /*39e0*/  ISETP.GT.U32.AND P2, PT, R17, R40.reuse, PT ;  /* 0x000000281100720c */ /* 0x080fe20003f44070 */
[----:B------:R-:W-:Y:S01]  /*39f0*/  FMUL R10, R10, UR48 ;  /* 0x000000300a0a7c20 */ /* 0x000fe20008400000 */
[----:B------:R-:W-:Y:S01]  /*3a00*/  FSEL R5, R5, -INF , !P1 ;  /* 0xff80000005057808 */ /* 0x000fe20004800000 */
[----:B------:R-:W-:Y:S01]  /*3a10*/  FMUL R11, R11, UR48 ;  /* 0x000000300b0b7c20 */ /* 0x000fe20008400000 */
[----:B------:R-:W-:-:S02]  /*3a20*/  ISETP.GT.U32.AND P1, PT, R19, R40, PT ;  /* 0x000000281300720c */ /* 0x000fc40003f24070 */
[----:B------:R-:W-:Y:S02]  /*3a30*/  ISETP.GT.U32.AND.EX P2, PT, R20, RZ, PT, P2 ;  /* 0x000000ff1400720c */ /* 0x000fe40003f44120 */
[----:B------:R-:W-:Y:S02]  /*3a40*/  ISETP.GT.U32.AND.EX P1, PT, R22, RZ, PT, P1 ;  /* 0x000000ff1600720c */ /* 0x000fe40003f24110 */
[----:B------:R-:W-:Y:S02]  /*3a50*/  FSEL R14, R6, -INF , !P2 ;  /* 0xff800000060e7808 */ /* 0x000fe40005000000 */
[-C--:B------:R-:W-:Y:S02]  /*3a60*/  ISETP.GT.U32.AND P2, PT, R21, R40.reuse, PT ;  /* 0x000000281500720c */ /* 0x080fe40003f44070 */
[----:B------:R-:W-:Y:S02]  /*3a70*/  FSEL R6, R7, -INF , !P1 ;  /* 0xff80000007067808 */ /* 0x000fe40004800000 */
        /* <DEDUP_REMOVED lines=8> */
[----:B------:R-:W-:Y:S02]  /*3b00*/  FMNMX3 R7, R4, R5, R14, !PT ;  /* 0x0000000504077276 */ /* 0x000fe4000780000e */
[----:B------:R-:W-:Y:S02]  /*3b10*/  ISETP.GT.U32.AND.EX P1, PT, R16, RZ, PT, P1 ;  /* 0x000000ff1000720c */ /* 0x000fe40003f24110 */
[----:B------:R-:W-:Y:S02]  /*3b20*/  FSEL R10, R10, -INF , !P2 ;  /* 0xff8000000a0a7808 */ /* 0x000fe40005000000 */
[----:B------:R-:W-:Y:S02]  /*3b30*/  FMNMX3 R7, R7, R6, R18, !PT ;  /* 0x0000000607077276 */ /* 0x000fe40007800012 */
[----:B------:R-:W-:-:S02]  /*3b40*/  FSEL R16, R11, -INF , !P1 ;  /* 0xff8000000b107808 */ /* 0x000fc40004800000 */
[----:B------:R-:W-:Y:S02]  /*3b50*/  FMNMX3 R7, R7, R20, R10, !PT ;  /* 0x0000001407077276 */ /* 0x000fe4000780000a */
[----:B------:R-:W-:Y:S02]  /*3b60*/  IADD3 R24, P1, PT, R120, UR11, RZ ;  /* 0x0000000b78187c10 */ /* 0x000fe4000ff3e0ff */
[----:B------:R-:W-:Y:S02]  /*3b70*/  FMNMX R7, R16, R7, !PT ;  /* 0x0000000710077209 */ /* 0x000fe40007800000 */
[----:B------:R-:W-:-:S03]  /*3b80*/  IADD3.X R25, PT, PT, R121, UR4, RZ, P1, !PT ;  /* 0x0000000479197c10 */ /* 0x000fc60008ffe4ff */
[----:B------:R-:W0:Y:S02]  /*3b90*/  SHFL.BFLY PT, R8, R7, 0x10, 0x1f ;  /* 0x0e001f0007087f89 */ /* 0x000e2400000e0000 */
[----:B0-----:R-:W-:-:S05]  /*3ba0*/  FMNMX R11, R7, R8, !PT ;  /* 0x00000008070b7209 */ /* 0x001fca0007800000 */
[----:B-1----:R-:W-:Y:S01]  /*3bb0*/  @!P5 STS [R44+UR7+0x3000], R11 ;  /* 0x0030000b2c00d988 */ /* 0x002fe20008000807 */
[----:B------:R-:W-:Y:S06]  /*3bc0*/  BAR.SYNC.DEFER_BLOCKING 0x0 ;  /* 0x0000000000007b1d */ /* 0x000fec0000010000 */
[----:B------:R-:W0:Y:S04]  /*3bd0*/  @!P6 LDS R82, [R43+0x3000] ;  /* 0x003000002b52e984 */ /* 0x000e280000000800 */
[----:B0-----:R-:W0:Y:S02]  /*3be0*/  SHFL.BFLY PT, R9, R82, 0x1, 0x1f ;  /* 0x0c201f0052097f89 */ /* 0x001e2400000e0000 */
[----:B0-----:R-:W-:-:S05]  /*3bf0*/  FMNMX R8, R82, R9, !PT ;  /* 0x0000000952087209 */ /* 0x001fca0007800000 */
[----:B------:R-:W-:Y:S01]  /*3c00*/  @P0 STS [R43+0x3000], R8 ;  /* 0x003000082b000388 */ /* 0x000fe20000000800 */
[----:B------:R-:W-:Y:S06]  /*3c10*/  BAR.SYNC.DEFER_BLOCKING 0x0 ;  /* 0x0000000000007b1d */ /* 0x000fec0000010000 */
[----:B------:R-:W0:Y:S02]  /*3c20*/  LDS R85, [R45+UR7+0x3000] ;  /* 0x003000072d557984 */ /* 0x000e240008000800 */
[----:B0-----:R-:W-:-:S05]  /*3c30*/  FMNMX R85, R85, R92, !PT ;  /* 0x0000005c55557209 */ /* 0x001fca0007800000 */
[--C-:B------:R-:W-:Y:S01]  /*3c40*/  FADD R4, R4, -R85.reuse ;  /* 0x8000005504047221 */ /* 0x100fe20000000000 */
[--C-:B------:R-:W-:Y:S01]  /*3c50*/  FADD R5, R5, -R85.reuse ;  /* 0x8000005505057221 */ /* 0x100fe20000000000 */
[--C-:B------:R-:W-:Y:S01]  /*3c60*/  FADD R14, R14, -R85.reuse ;  /* 0x800000550e0e7221 */ /* 0x100fe20000000000 */
[--C-:B------:R-:W-:Y:S01]  /*3c70*/  FADD R6, R6, -R85.reuse ;  /* 0x8000005506067221 */ /* 0x100fe20000000000 */
[----:B------:R-:W-:Y:S01]  /*3c80*/  FMUL R23, R4, 1.4426950216293334961 ;  /* 0x3fb8aa3b04177820 */ /* 0x000fe20000400000 */
[----:B------:R-:W-:Y:S01]  /*3c90*/  FMUL R100, R5, 1.4426950216293334961 ;  /* 0x3fb8aa3b05647820 */ /* 0x000fe20000400000 */
[----:B------:R-:W-:Y:S01]  /*3ca0*/  FMUL R14, R14, 1.4426950216293334961 ;  /* 0x3fb8aa3b0e0e7820 */ /* 0x000fe20000400000 */
[--C-:B------:R-:W-:Y:S01]  /*3cb0*/  FADD R4, R18, -R85.reuse ;  /* 0x8000005512047221 */ /* 0x100fe20000000000 */
[----:B------:R-:W-:Y:S01]  /*3cc0*/  FMUL R6, R6, 1.4426950216293334961 ;  /* 0x3fb8aa3b06067820 */ /* 0x000fe20000400000 */
[----:B------:R-:W-:Y:S01]  /*3cd0*/  FADD R5, R20, -R85 ;  /* 0x8000005514057221 */ /* 0x000fe20000000000 */
[----:B------:R-:W-:Y:S01]  /*3ce0*/  MUFU.EX2 R23, R23 ;  /* 0x0000001700177308 */ /* 0x000fe20000000800 */
[----:B------:R-:W-:-:S02]  /*3cf0*/  FMUL R4, R4, 1.4426950216293334961 ;  /* 0x3fb8aa3b04047820 */ /* 0x000fc40000400000 */
[----:B------:R-:W-:Y:S01]  /*3d00*/  FMUL R101, R5, 1.4426950216293334961 ;  /* 0x3fb8aa3b05657820 */ /* 0x000fe20000400000 */
[----:B------:R-:W-:-:S04]  /*3d10*/  FADD R5, R10, -R85 ;  /* 0x800000550a057221 */ /* 0x000fc80000000000 */
[----:B------:R-:W0:Y:S01]  /*3d20*/  MUFU.EX2 R100, R100 ;  /* 0x0000006400647308 */ /* 0x000e220000000800 */
[----:B------:R-:W-:Y:S01]  /*3d30*/  FMUL R7, R5, 1.4426950216293334961 ;  /* 0x3fb8aa3b05077820 */ /* 0x000fe20000400000 */
[----:B------:R-:W-:-:S04]  /*3d40*/  FADD R5, R16, -R85 ;  /* 0x8000005510057221 */ /* 0x000fc80000000000 */
[----:B------:R-:W-:Y:S02]  /*3d50*/  FMUL R5, R5, 1.4426950216293334961 ;  /* 0x3fb8aa3b05057820 */ /* 0x000fe40000400000 */
[----:B------:R-:W1:Y:S08]  /*3d60*/  MUFU.EX2 R22, R14 ;  /* 0x0000000e00167308 */ /* 0x000e700000000800 */
[----:B------:R1:W2:Y:S01]  /*3d70*/  MUFU.EX2 R15, R6 ;  /* 0x00000006000f7308 */ /* 0x0002a20000000800 */
[----:B0-----:R-:W-:-:S07]  /*3d80*/  FADD R9, R23, R100 ;  /* 0x0000006417097221 */ /* 0x001fce0000000000 */
[----:B------:R-:W0:Y:S01]  /*3d90*/  MUFU.EX2 R4, R4 ;  /* 0x0000000400047308 */ /* 0x000e220000000800 */
[----:B-1----:R-:W-:-:S07]  /*3da0*/  FADD R6, R22, R9 ;  /* 0x0000000916067221 */ /* 0x002fce0000000000 */
[----:B------:R-:W1:Y:S01]  /*3db0*/  MUFU.EX2 R101, R101 ;  /* 0x0000006500657308 */ /* 0x000e620000000800 */
[----:B--2---:R-:W-:-:S07]  /*3dc0*/  FADD R9, R15, R6 ;  /* 0x000000060f097221 */ /* 0x004fce0000000000 */
[----:B------:R-:W2:Y:S01]  /*3dd0*/  MUFU.EX2 R14, R7 ;  /* 0x00000007000e7308 */ /* 0x000ea20000000800 */
[----:B0-----:R-:W-:-:S07]  /*3de0*/  FADD R6, R4, R9 ;  /* 0x0000000904067221 */ /* 0x001fce0000000000 */
[----:B------:R-:W0:Y:S01]  /*3df0*/  MUFU.EX2 R5, R5 ;  /* 0x0000000500057308 */ /* 0x000e220000000800 */
[----:B-1----:R-:W-:-:S04]  /*3e00*/  FADD R9, R101, R6 ;  /* 0x0000000665097221 */ /* 0x002fc80000000000 */
[----:B--2---:R-:W-:-:S04]  /*3e10*/  FADD R6, R14, R9 ;  /* 0x000000090e067221 */ /* 0x004fc80000000000 */
[----:B0-----:R-:W-:-:S05]  /*3e20*/  FADD R6, R5, R6 ;  /* 0x0000000605067221 */ /* 0x001fca0000000000 */
[----:B------:R-:W0:Y:S02]  /*3e30*/  SHFL.BFLY PT, R9, R6, 0x10, 0x1f ;  /* 0x0e001f0006097f89 */ /* 0x000e2400000e0000 */
[----:B0-----:R-:W-:Y:S01]  /*3e40*/  FADD R9, R6, R9 ;  /* 0x0000000906097221 */ /* 0x001fe20000000000 */
[----:B------:R-:W-:Y:S06]  /*3e50*/  BAR.SYNC.DEFER_BLOCKING 0x0 ;  /* 0x0000000000007b1d */ /* 0x000fec0000010000 */
[----:B------:R-:W-:Y:S02]  /*3e60*/  @!P5 STS [R44+UR7+0x3000], R9 ;  /* 0x003000092c00d988 */ /* 0x000fe40008000807 */
[----:B------:R-:W-:Y:S06]  /*3e70*/  BAR.SYNC.DEFER_BLOCKING 0x0 ;  /* 0x0000000000007b1d */ /* 0x000fec0000010000 */
[----:B------:R-:W0:Y:S04]  /*3e80*/  @!P6 LDS R84, [R43+0x3000] ;  /* 0x003000002b54e984 */ /* 0x000e280000000800 */
[----:B0-----:R-:W0:Y:S02]  /*3e90*/  SHFL.BFLY PT, R7, R84, 0x1, 0x1f ;  /* 0x0c201f0054077f89 */ /* 0x001e2400000e0000 */
[----:B0-----:R-:W-:Y:S01]  /*3ea0*/  FADD R8, R84, R7 ;  /* 0x0000000754087221 */ /* 0x001fe20000000000 */
[----:B------:R-:W-:Y:S01]  /*3eb0*/  IMAD.U32 R7, R12, -0x80000000, RZ ;  /* 0x800000000c077824 */ /* 0x000fe200078e00ff */
[----:B------:R-:W-:-:S03]  /*3ec0*/  IADD3 R12, P1, PT, R118, UR11, RZ ;  /* 0x0000000b760c7c10 */ /* 0x000fc6000ff3e0ff */
[----:B------:R0:W-:Y:S01]  /*3ed0*/  @P0 STS [R43+0x3000], R8 ;  /* 0x003000082b000388 */ /* 0x0001e20000000800 */
[----:B------:R-:W-:Y:S06]  /*3ee0*/  BAR.SYNC.DEFER_BLOCKING 0x0 ;  /* 0x0000000000007b1d */ /* 0x000fec0000010000 */
[----:B------:R0:W1:Y:S01]  /*3ef0*/  LDS R93, [R45+UR7+0x3000] ;  /* 0x003000072d5d7984 */ /* 0x0000620008000800 */
[----:B------:R-:W2:Y:S02]  /*3f00*/  SYNCS.PHASECHK.TRANS64.TRYWAIT P2, [UR32], R7 ;  /* 0x00000007ff0075a7 */ /* 0x000ea40008041120 */
[----:B012---:R-:W-:Y:S05]  /*3f10*/  @!P2 BRA `(.L_x_17) ;  /* 0x00000028002ca947 */ /* 0x007fea0003800000 */
.L_x_25:
[----:B------:R-:W-:Y:S01]  /*3f20*/  IADD3.X R13, PT, PT, R119, UR4, RZ, P1, !PT ;  /* 0x00000004770d7c10 */ /* 0x000fe20008ffe4ff */
[----:B------:R-:W2:Y:S01]  /*3f30*/  LDG.E.U8 R24, desc[UR26][R24.64] ;  /* 0x0000001a18187981 */ /* 0x000ea2000c1e1100 */
[----:B------:R-:W-:Y:S02]  /*3f40*/  IADD3 R20, P2, PT, R116, UR11, RZ ;  /* 0x0000000b74147c10 */ /* 0x000fe4000ff5e0ff */
[----:B------:R-:W-:Y:S01]  /*3f50*/  IADD3 R18, P1, PT, R114, UR11, RZ ;  /* 0x0000000b72127c10 */ /* 0x000fe2000ff3e0ff */
[----:B------:R0:W3:Y:S01]  /*3f60*/  LDG.E.U8 R26, desc[UR26][R12.64] ;  /* 0x0000001a0c1a7981 */ /* 0x0000e2000c1e1100 */
[----:B------:R-:W-:Y:S02]  /*3f70*/  IADD3.X R21, PT, PT, R117, UR4, RZ, P2, !PT ;  /* 0x0000000475157c10 */ /* 0x000fe400097fe4ff */
[----:B------:R-:W-:Y:S02]  /*3f80*/  IADD3.X R19, PT, PT, R115, UR4, RZ, P1, !PT ;  /* 0x0000000473137c10 */ /* 0x000fe40008ffe4ff */
[----:B------:R-:W-:Y:S01]  /*3f90*/  IADD3 R16, P2, PT, R112, UR11, RZ ;  /* 0x0000000b70107c10 */ /* 0x000fe2000ff5e0ff */
[----:B------:R1:W4:Y:S01]  /*3fa0*/  LDG.E.U8 R28, desc[UR26][R20.64] ;  /* 0x0000001a141c7981 */ /* 0x000322000c1e1100 */
[----:B------:R-:W-:-:S02]  /*3fb0*/  IADD3 R6, P1, PT, R110, UR11, RZ ;  /* 0x0000000b6e067c10 */ /* 0x000fc4000ff3e0ff */
[----:B------:R-:W-:Y:S01]  /*3fc0*/  IADD3.X R17, PT, PT, R113, UR4, RZ, P2, !PT ;  /* 0x0000000471117c10 */ /* 0x000fe200097fe4ff */
[----:B------:R5:W4:Y:S01]  /*3fd0*/  LDG.E.U8 R30, desc[UR26][R18.64] ;  /* 0x0000001a121e7981 */ /* 0x000b22000c1e1100 */
[----:B------:R-:W-:Y:S02]  /*3fe0*/  IADD3.X R7, PT, PT, R111, UR4, RZ, P1, !PT ;  /* 0x000000046f077c10 */ /* 0x000fe40008ffe4ff */
[----:B------:R-:W-:Y:S01]  /*3ff0*/  IADD3 R8, P2, PT, R108, UR11, RZ ;  /* 0x0000000b6c087c10 */ /* 0x000fe2000ff5e0ff */
[----:B------:R5:W4:Y:S01]  /*4000*/  LDG.E.U8 R32, desc[UR26][R16.64] ;  /* 0x0000001a10207981 */ /* 0x000b22000c1e1100 */
[----:B------:R-:W-:Y:S02]  /*4010*/  IADD3 R10, P1, PT, R106, UR11, RZ ;  /* 0x0000000b6a0a7c10 */ /* 0x000fe4000ff3e0ff */
[----:B------:R-:W-:Y:S01]  /*4020*/  IADD3.X R9, PT, PT, R109, UR4, RZ, P2, !PT ;  /* 0x000000046d097c10 */ /* 0x000fe200097fe4ff */
[----:B------:R5:W4:Y:S01]  /*4030*/  LDG.E.U8 R34, desc[UR26][R6.64] ;  /* 0x0000001a06227981 */ /* 0x000b22000c1e1100 */
[----:B------:R-:W-:-:S02]  /*4040*/  IADD3.X R11, PT, PT, R107, UR4, RZ, P1, !PT ;  /* 0x000000046b0b7c10 */ /* 0x000fc40008ffe4ff */
[----:B0-----:R-:W-:Y:S01]  /*4050*/  IADD3 R12, P2, PT, R104, UR11, RZ ;  /* 0x0000000b680c7c10 */ /* 0x001fe2000ff5e0ff */
[----:B------:R0:W4:Y:S01]  /*4060*/  LDG.E.U8 R122, desc[UR26][R8.64] ;  /* 0x0000001a087a7981 */ /* 0x000122000c1e1100 */
[----:B-1----:R-:W-:Y:S02]  /*4070*/  IADD3 R20, P1, PT, R102, UR11, RZ ;  /* 0x0000000b66147c10 */ /* 0x002fe4000ff3e0ff */
[----:B------:R-:W-:Y:S01]  /*4080*/  IADD3.X R13, PT, PT, R105, UR4, RZ, P2, !PT ;  /* 0x00000004690d7c10 */ /* 0x000fe200097fe4ff */
[----:B------:R1:W4:Y:S01]  /*4090*/  LDG.E.U8 R124, desc[UR26][R10.64] ;  /* 0x0000001a0a7c7981 */ /* 0x000322000c1e1100 */
[----:B------:R-:W-:Y:S02]  /*40a0*/  IADD3.X R21, PT, PT, R103, UR4, RZ, P1, !PT ;  /* 0x0000000467157c10 */ /* 0x000fe40008ffe4ff */
[----:B-----5:R-:W-:Y:S01]  /*40b0*/  IADD3 R18, P2, PT, R98, UR11, RZ ;  /* 0x0000000b62127c10 */ /* 0x020fe2000ff5e0ff */
[----:B------:R5:W4:Y:S01]  /*40c0*/  LDG.E.U8 R25, desc[UR26][R12.64] ;  /* 0x0000001a0c197981 */ /* 0x000b22000c1e1100 */
[----:B------:R-:W-:-:S02]  /*40d0*/  IADD3 R16, P1, PT, R96, UR11, RZ ;  /* 0x0000000b60107c10 */ /* 0x000fc4000ff3e0ff */
[----:B------:R-:W-:Y:S01]  /*40e0*/  IADD3.X R19, PT, PT, R99, UR4, RZ, P2, !PT ;  /* 0x0000000463137c10 */ /* 0x000fe200097fe4ff */
[----:B------:R-:W4:Y:S01]  /*40f0*/  LDG.E.U8 R20, desc[UR26][R20.64] ;  /* 0x0000001a14147981 */ /* 0x000f22000c1e1100 */
[----:B------:R-:W-:Y:S02]  /*4100*/  IADD3.X R17, PT, PT, R97, UR4, RZ, P1, !PT ;  /* 0x0000000461117c10 */ /* 0x000fe40008ffe4ff */
[----:B------:R-:W-:Y:S01]  /*4110*/  IADD3 R6, P2, PT, R94, UR11, RZ ;  /* 0x0000000b5e067c10 */ /* 0x000fe2000ff5e0ff */
[----:B------:R-:W4:Y:S01]  /*4120*/  LDG.E.U8 R18, desc[UR26][R18.64] ;  /* 0x0000001a12127981 */ /* 0x000f22000c1e1100 */
[----:B0-----:R-:W-:Y:S02]  /*4130*/  IADD3 R8, P1, PT, R90, UR11, RZ ;  /* 0x0000000b5a087c10 */ /* 0x001fe4000ff3e0ff */
[----:B------:R-:W-:Y:S01]  /*4140*/  IADD3.X R7, PT, PT, R95, UR4, RZ, P2, !PT ;  /* 0x000000045f077c10 */ /* 0x000fe200097fe4ff */
[----:B------:R-:W4:Y:S01]  /*4150*/  LDG.E.U8 R123, desc[UR26][R16.64] ;  /* 0x0000001a107b7981 */ /* 0x000f22000c1e1100 */
[----:B------:R-:W-:-:S02]  /*4160*/  IADD3.X R9, PT, PT, R91, UR4, RZ, P1, !PT ;  /* 0x000000045b097c10 */ /* 0x000fc40008ffe4ff */
[----:B-1----:R-:W-:Y:S01]  /*4170*/  IADD3 R10, P2, PT, R88, UR11, RZ ;  /* 0x0000000b580a7c10 */ /* 0x002fe2000ff5e0ff */
[----:B------:R0:W4:Y:S01]  /*4180*/  LDG.E.U8 R125, desc[UR26][R6.64] ;  /* 0x0000001a067d7981 */ /* 0x000122000c1e1100 */
[----:B-----5:R-:W-:Y:S02]  /*4190*/  IADD3 R12, P1, PT, R86, UR11, RZ ;  /* 0x0000000b560c7c10 */ /* 0x020fe4000ff3e0ff */
[----:B------:R-:W-:Y:S01]  /*41a0*/  IADD3.X R11, PT, PT, R89, UR4, RZ, P2, !PT ;  /* 0x00000004590b7c10 */ /* 0x000fe200097fe4ff */
[----:B------:R-:W5:Y:S01]  /*41b0*/  LDG.E.U8 R8, desc[UR26][R8.64] ;  /* 0x0000001a08087981 */ /* 0x000f62000c1e1100 */
[----:B------:R-:W-:-:S03]  /*41c0*/  IADD3.X R13, PT, PT, R87, UR4, RZ, P1, !PT ;  /* 0x00000004570d7c10 */ /* 0x000fc60008ffe4ff */
[----:B------:R-:W5:Y:S04]  /*41d0*/  LDG.E.U8 R10, desc[UR26][R10.64] ;  /* 0x0000001a0a0a7981 */ /* 0x000f68000c1e1100 */
[----:B------:R-:W5:Y:S01]  /*41e0*/  LDG.E.U8 R12, desc[UR26][R12.64] ;  /* 0x0000001a0c0c7981 */ /* 0x000f62000c1e1100 */
[----:B------:R-:W-:Y:S01]  /*41f0*/  F2FP.SATFINITE.E4M3.F32.PACK_AB_MERGE_C R14, R5, R14, RZ ;  /* 0x0000000e050e723e */ /* 0x000fe200048070ff */
[----:B------:R-:W-:Y:S01]  /*4200*/  FADD R5, -R85, R92 ;  /* 0x0000005c55057221 */ /* 0x000fe20000000100 */
[----:B------:R-:W-:Y:S02]  /*4210*/  F2FP.SATFINITE.E4M3.F32.PACK_AB_MERGE_C R15, R15, R22, RZ ;  /* 0x000000160f0f723e */ /* 0x000fe400048070ff */
[----:B------:R-:W-:Y:S01]  /*4220*/  F2FP.SATFINITE.E4M3.F32.PACK_AB_MERGE_C R101, R101, R4, R14 ;  /* 0x000000046565723e */ /* 0x000fe2000480700e */
[----:B------:R-:W-:Y:S01]  /*4230*/  FMUL R92, R5, 1.4426950216293334961 ;  /* 0x3fb8aa3b055c7820 */ /* 0x000fe20000400000 */
[----:B------:R-:W-:-:S05]  /*4240*/  F2FP.SATFINITE.E4M3.F32.PACK_AB_MERGE_C R100, R100, R23, R15 ;  /* 0x000000176464723e */ /* 0x000fca000480700f */
[----:B------:R-:W1:Y:S01]  /*4250*/  MUFU.EX2 R92, R92 ;  /* 0x0000005c005c7308 */ /* 0x000e620000000800 */
[----:B------:R-:W-:-:S04]  /*4260*/  ULEA UR32, UR31, UR7, 0x3 ;  /* 0x000000071f207291 */ /* 0x000fc8000f8e18ff */
[----:B------:R-:W-:Y:S01]  /*4270*/  UIADD3 UR32, UPT, UPT, UR32, 0x5800, URZ ;  /* 0x0000580020207890 */ /* 0x000fe2000fffe0ff */
[----:B--2---:R-:W-:Y:S04]  /*4280*/  STS.U8 [R39+UR7+0x4000], R24 ;  /* 0x0040001827007988 */ /* 0x004fe80008000007 */
[----:B---3--:R-:W-:Y:S04]  /*4290*/  STS.U8 [R39+UR7+0x4100], R26 ;  /* 0x0041001a27007988 */ /* 0x008fe80008000007 */
[----:B----4-:R-:W-:Y:S04]  /*42a0*/  STS.U8 [R39+UR7+0x4200], R28 ;  /* 0x0042001c27007988 */ /* 0x010fe80008000007 */
[----:B------:R-:W-:Y:S04]  /*42b0*/  STS.U8 [R39+UR7+0x4300], R30 ;  /* 0x0043001e27007988 */ /* 0x000fe80008000007 */
[----:B------:R-:W-:Y:S04]  /*42c0*/  STS.U8 [R39+UR7+0x4400], R32 ;  /* 0x0044002027007988 */ /* 0x000fe80008000007 */
[----:B------:R-:W-:Y:S04]  /*42d0*/  STS.U8 [R39+UR7+0x4500], R34 ;  /* 0x0045002227007988 */ /* 0x000fe80008000007 */
[----:B------:R-:W-:Y:S04]  /*42e0*/  STS.U8 [R39+UR7+0x4800], R25 ;  /* 0x0048001927007988 */ /* 0x000fe80008000007 */
[----:B------:R-:W-:Y:S04]  /*42f0*/  STS.U8 [R39+UR7+0x4900], R20 ;  /* 0x0049001427007988 */ /* 0x000fe80008000007 */
[----:B------:R-:W-:Y:S04]  /*4300*/  STS.U8 [R39+UR7+0x4a00], R18 ;  /* 0x004a001227007988 */ /* 0x000fe80008000007 */
[----:B-----5:R-:W-:Y:S04]  /*4310*/  STS.U8 [R39+UR7+0x4d00], R8 ;  /* 0x004d000827007988 */ /* 0x020fe80008000007 */
[----:B------:R-:W-:Y:S04]  /*4320*/  STS.U8 [R39+UR7+0x4e00], R10 ;  /* 0x004e000a27007988 */ /* 0x000fe80008000007 */
[----:B------:R0:W-:Y:S02]  /*4330*/  STS.U8 [R39+UR7+0x4f00], R12 ;  /* 0x004f000c27007988 */ /* 0x0001e40008000007 */
[----:B0-----:R-:W-:Y:S01]  /*4340*/  LDTM.16dp32bit_t0_t15.x32 R4, tmem[UR8] ;  /* 0x00000008000479ee */ /* 0x001fe20008a80000 */
[----:B------:R-:W1:Y:S01]  /*4350*/  LDTM.16dp32bit_t16_t31.x32 R4, tmem[UR8+0x20] ;  /* 0x00002008000479ee */ /* 0x000e620008aa0000 */
[----:B------:R-:W-:Y:S04]  /*4360*/  STS.U8 [R39+UR7+0x4600], R122 ;  /* 0x0046007a27007988 */ /* 0x000fe80008000007 */
[----:B------:R-:W-:Y:S04]  /*4370*/  STS.U8 [R39+UR7+0x4700], R124 ;  /* 0x0047007c27007988 */ /* 0x000fe80008000007 */
[----:B------:R-:W-:Y:S04]  /*4380*/  STS.U8 [R39+UR7+0x4b00], R123 ;  /* 0x004b007b27007988 */ /* 0x000fe80008000007 */
[----:B------:R-:W-:Y:S04]  /*4390*/  STS.U8 [R39+UR7+0x4c00], R125 ;  /* 0x004c007d27007988 */ /* 0x000fe80008000007 */
[----:B------:R0:W-:Y:S01]  /*43a0*/  STS.64 [R42+0x5000], R100 ;  /* 0x005000642a007388 */ /* 0x0001e20000000a00 */
[----:B------:R-:W-:Y:S01]  /*43b0*/  NOP ;  /* 0x0000000000007918 */ /* 0x000fe20000000000 */
[C---:B-1----:R-:W-:Y:S01]  /*43c0*/  FMUL R4, R92.reuse, R4 ;  /* 0x000000045c047220 */ /* 0x042fe20000400000 */
        /* <DEDUP_REMOVED lines=32> */
[----:B------:R1:W-:Y:S01]  /*45d0*/  STTM.16dp32bit_t16_t31.x32 tmem[UR8+0x20], R4 ;  /* 0x00002004000079ed */ /* 0x0003e20008aa0008 */
[----:B------:R-:W2:Y:S02]  /*45e0*/  FENCE.VIEW.ASYNC.T ;  /* 0x00000000000073c6 */ /* 0x000ea40000000200 */
[----:B--2---:R-:W-:Y:S06]  /*45f0*/  BAR.SYNC.DEFER_BLOCKING 0x0 ;  /* 0x0000000000007b1d */ /* 0x004fec0000010000 */
[----:B------:R2:W-:Y:S06]  /*4600*/  MEMBAR.ALL.CTA ;  /* 0x0000000000007992 */ /* 0x0005ec0000008000 */
[----:B--2---:R-:W2:Y:S01]  /*4610*/  FENCE.VIEW.ASYNC.S ;  /* 0x00000000000073c6 */ /* 0x004ea20000000000 */
[----:B0-----:R-:W-:Y:S01]  /*4620*/  IMAD.MOV.U32 R100, RZ, RZ, R81 ;  /* 0x000000ffff647224 */ /* 0x001fe200078e0051 */
[----:B--2---:R-:W-:Y:S06]  /*4630*/  BAR.SYNC.DEFER_BLOCKING 0x0 ;  /* 0x0000000000007b1d */ /* 0x004fec0000010000 */
[----:B------:R-:W-:Y:S05]  /*4640*/  BRA.U UP1, `(.L_x_18) ;  /* 0x0000000101287547 */ /* 0x000fea000b800000 */
[----:B------:R-:W-:Y:S01]  /*4650*/  UMOV UR4, UR32 ;  /* 0x0000002000047c82 */ /* 0x000fe20008000000 */
[----:B------:R-:W-:Y:S01]  /*4660*/  UMOV UR5, URZ ;  /* 0x000000ff00057c82 */ /* 0x000fe20008000000 */
[----:B------:R-:W-:Y:S01]  /*4670*/  UMOV UR18, UR29 ;  /* 0x0000001d00127c82 */ /* 0x000fe20008000000 */
[----:B------:R-:W-:Y:S01]  /*4680*/  UMOV UR19, 0xc0004010 ;  /* 0xc000401000137882 */ /* 0x000fe20000000000 */
[----:B------:R-:W-:Y:S01]  /*4690*/  UMOV UR22, 0x0 ;  /* 0x0000000000167882 */ /* 0x000fe20000000000 */
[----:B------:R-:W-:Y:S01]  /*46a0*/  UMOV UR23, 0x4200010 ;  /* 0x0420001000177882 */ /* 0x000fe20000000000 */
[----:B------:R-:W-:Y:S01]  /*46b0*/  UMOV UR4, UR4 ;  /* 0x0000000400047c82 */ /* 0x000fe20008000000 */
[----:B------:R0:W-:Y:S01]  /*46c0*/  UTCQMMA gdesc[UR16], gdesc[UR18], tmem[UR33], tmem[UR22], idesc[UR23], UPT ;  /* 0x00ff1612100075ea */ /* 0x0001e2000b800321 */
[----:B------:R0:W-:Y:S01]  /*46d0*/  UTCBAR [UR4], URZ ;  /* 0x000000ff040073e9 */ /* 0x0001e200080000ff */
[----:B------:R-:W-:Y:S02]  /*46e0*/  NOP ;  /* 0x0000000000007918 */ /* 0x000fe40000000000 */
.L_x_18:
[----:B------:R-:W-:Y:S01]  /*46f0*/  UIADD3 UR42, UP2, UPT, UR42, 0x20, URZ ;  /* 0x000000202a2a7890 */ /* 0x000fe2000ff5e0ff */
[----:B------:R-:W-:Y:S01]  /*4700*/  FFMA R52, R92, R52, R93 ;  /* 0x000000345c347223 */ /* 0x000fe2000000005d */
[----:B------:R-:W-:Y:S01]  /*4710*/  UIADD3 UR31, UPT, UPT, UR31, 0x1, URZ ;  /* 0x000000011f1f7890 */ /* 0x000fe2000fffe0ff */
[----:B------:R-:W-:Y:S01]  /*4720*/  IMAD.IADD R83, R53, 0x1, R83 ;  /* 0x0000000135537824 */ /* 0x000fe200078e0253 */
[----:B------:R-:W-:Y:S01]  /*4730*/  UIADD3.X UR43, UPT, UPT, URZ, UR43, URZ, UP2, !UPT ;  /* 0x0000002bff2b7290 */ /* 0x000fe200097fe4ff */
[----:B-1----:R-:W-:Y:S01]  /*4740*/  IMAD.MOV.U32 R12, RZ, RZ, R100 ;  /* 0x000000ffff0c7224 */ /* 0x002fe200078e0064 */
[----:B------:R-:W-:Y:S01]  /*4750*/  ISETP.LE.U32.AND P1, PT, R41, UR42, PT ;  /* 0x0000002a29007c0c */ /* 0x000fe2000bf23070 */
[----:B------:R-:W-:Y:S01]  /*4760*/  UISETP.GT.AND UP2, UPT, UR31, 0x1, UPT ;  /* 0x000000011f00788c */ /* 0x000fe2000bf44270 */
[----:B------:R-:W-:Y:S01]  /*4770*/  IMAD.MOV.U32 R92, RZ, RZ, R85 ;  /* 0x000000ffff5c7224 */ /* 0x000fe200078e0055 */
[----:B------:R-:W-:Y:S01]  /*4780*/  UIADD3 UR11, UPT, UPT, UR30, UR11, URZ ;  /* 0x0000000b1e0b7290 */ /* 0x000fe2000fffe0ff */
[----:B------:R-:W-:Y:S01]  /*4790*/  IMAD.U32 R4, RZ, RZ, UR43 ;  /* 0x0000002bff047e24 */ /* 0x000fe2000f8e00ff */
[----:B0-----:R-:W-:-:S02]  /*47a0*/  USEL UR4, URZ, 0x1, !UP2 ;  /* 0x00000001ff047887 */ /* 0x001fc4000d000000 */
[----:B------:R-:W-:Y:S02]  /*47b0*/  USEL UR31, UR31, URZ, !UP2 ;  /* 0x000000ff1f1f7287 */ /* 0x000fe4000d000000 */
[----:B------:R-:W-:Y:S02]  /*47c0*/  ISETP.GE.U32.AND.EX P1, PT, R4, RZ, PT, P1 ;  /* 0x000000ff0400720c */ /* 0x000fe40003f26110 */
[----:B------:R-:W-:-:S11]  /*47d0*/  LOP3.LUT R81, R81, UR4, RZ, 0x3c, !PT ;  /* 0x0000000451517c12 */ /* 0x000fd6000f8e3cff */
[----:B------:R-:W-:Y:S05]  /*47e0*/  @!P1 BRA `(.L_x_19) ;  /* 0xffffffe800709947 */ /* 0x000fea000383ffff */
[----:B------:R-:W-:Y:S01]  /*47f0*/  ISETP.GE.AND P0, PT, R37, 0x1, PT ;  /* 0x000000012500780c */ /* 0x000fe20003f06270 */
[----:B------:R-:W-:-:S12]  /*4800*/  IMAD.MOV.U32 R92, RZ, RZ, R85 ;  /* 0x000000ffff5c7224 */ /* 0x000fd800078e0055 */
[----:B------:R-:W-:Y:S05]  /*4810*/  @!P0 BRA `(.L_x_14) ;  /* 0x0000000000108947 */ /* 0x000fea0003800000 */
[----:B------:R-:W-:-:S04]  /*4820*/  IMAD.U32 R3, R100, -0x80000000, RZ ;  /* 0x8000000064037824 */ /* 0x000fc800078e00ff */
[----:B------:R-:W0:Y:S02]  /*4830*/  SYNCS.PHASECHK.TRANS64.TRYWAIT P0, [UR32], R3 ;  /* 0x00000003ff0075a7 */ /* 0x000e240008001120 */
[----:B0-----:R-:W-:Y:S05]  /*4840*/  @!P0 BRA `(.L_x_20) ;  /* 0x0000001c00ec8947 */ /* 0x001fea0003800000 */
.L_x_26:
[----:B------:R-:W-:-:S07]  /*4850*/  IMAD.MOV.U32 R92, RZ, RZ, R85 ;  /* 0x000000ffff5c7224 */ /* 0x000fce00078e0055 */
.L_x_14:
[----:B------:R-:W-:Y:S01]  /*4860*/  BAR.SYNC.DEFER_BLOCKING 0x0 ;  /* 0x0000000000007b1d */ /* 0x000fe20000010000 */
[C---:B------:R-:W-:Y:S01]  /*4870*/  IMAD.SHL.U32 R3, R0.reuse, 0x20, RZ ;  /* 0x0000002000037824 */ /* 0x040fe200078e00ff */
[----:B------:R-:W-:Y:S01]  /*4880*/  SHF.R.S32.HI R37, RZ, 0x5, R0 ;  /* 0x00000005ff257819 */ /* 0x000fe20000011400 */
[----:B------:R-:W-:Y:S01]  /*4890*/  IMAD.SHL.U32 R36, R0, 0x10, RZ ;  /* 0x0000001000247824 */ /* 0x000fe200078e00ff */
[----:B------:R-:W-:Y:S01]  /*48a0*/  FSETP.GT.AND P0, PT, |R52|, 8.50705917302346158658e+37, PT ;  /* 0x7e8000003400780b */ /* 0x000fe20003f04200 */
[C---:B------:R-:W-:Y:S01]  /*48b0*/  IMAD.SHL.U32 R40, R0.reuse, 0x4, RZ ;  /* 0x0000000400287824 */ /* 0x040fe200078e00ff */
[----:B------:R-:W-:Y:S01]  /*48c0*/  LOP3.LUT R3, R3, 0x300, RZ, 0xc0, !PT ;  /* 0x0000030003037812 */ /* 0x000fe200078ec0ff */
[----:B------:R-:W1:Y:S01]  /*48d0*/  LDCU.64 UR4, c[0x0][0x3e0] ;  /* 0x00007c00ff0477ac */ /* 0x000e620008000a00 */
[----:B------:R-:W-:Y:S02]  /*48e0*/  SGXT R37, R37, 0x1 ;  /* 0x000000012525781a */ /* 0x000fe40000000200 */
[----:B------:R-:W-:Y:S01]  /*48f0*/  LOP3.LUT R38, R3, 0x870, R36, 0xf8, !PT ;  /* 0x0000087003267812 */ /* 0x000fe200078ef824 */
[C---:B------:R-:W-:Y:S01]  /*4900*/  IMAD.SHL.U32 R3, R0.reuse, 0x2, RZ ;  /* 0x0000000200037824 */ /* 0x040fe200078e00ff */
[----:B------:R-:W-:-:S02]  /*4910*/  LOP3.LUT P1, RZ, R0, 0x4, RZ, 0xc0, !PT ;  /* 0x0000000400ff7812 */ /* 0x000fc4000782c0ff */
[----:B------:R-:W-:Y:S02]  /*4920*/  FSETP.GEU.AND P2, PT, |R52|, 1.175494350822287508e-38, PT ;  /* 0x008000003400780b */ /* 0x000fe40003f4e200 */
[----:B------:R-:W-:Y:S02]  /*4930*/  LOP3.LUT R38, R38, 0x1040, R37, 0x78, !PT ;  /* 0x0000104026267812 */ /* 0x000fe400078e7825 */
[----:B------:R-:W-:Y:S01]  /*4940*/  LOP3.LUT R37, R36, 0x30, RZ, 0xc0, !PT ;  /* 0x0000003024257812 */ /* 0x000fe200078ec0ff */
[C---:B------:R-:W-:Y:S01]  /*4950*/  FMUL R36, R52.reuse, 8388608 ;  /* 0x4b00000034247820 */ /* 0x040fe20000400000 */
[----:B------:R-:W-:Y:S02]  /*4960*/  SEL R39, RZ, 0x1040, !P1 ;  /* 0x00001040ff277807 */ /* 0x000fe40004800000 */
[----:B------:R-:W-:Y:S01]  /*4970*/  FSETP.GEU.AND P1, PT, R52, 1.175494350822287508e-38, PT ;  /* 0x008000003400780b */ /* 0x000fe20003f2e000 */
[----:B------:R-:W3:Y:S02]  /*4980*/  @!P4 SYNCS.CCTL.IV [UR7+0x5800] ;  /* 0x00580000ff00c9b1 */ /* 0x000ee40008000007 */
[----:B---3--:R-:W-:Y:S01]  /*4990*/  BAR.SYNC.DEFER_BLOCKING 0x0 ;  /* 0x0000000000007b1d */ /* 0x008fe20000010000 */
[----:B------:R-:W-:Y:S01]  /*49a0*/  LOP3.LUT R42, R37, 0x3c0, R40, 0xf8, !PT ;  /* 0x000003c0252a7812 */ /* 0x000fe200078ef828 */
[----:B------:R-:W-:Y:S01]  /*49b0*/  IMAD.SHL.U32 R40, R0, 0x80, RZ ;  /* 0x0000008000287824 */ /* 0x000fe200078e00ff */
[----:B------:R-:W-:Y:S01]  /*49c0*/  FSEL R36, R36, R52, !P1 ;  /* 0x0000003424247208 */ /* 0x000fe20004800000 */
[----:B------:R-:W-:Y:S01]  /*49d0*/  @P0 FMUL R52, R52, 0.25 ;  /* 0x3e80000034340820 */ /* 0x000fe20000400000 */
[----:B------:R-:W-:Y:S01]  /*49e0*/  LOP3.LUT R39, R42, R39, RZ, 0x3c, !PT ;  /* 0x000000272a277212 */ /* 0x000fe200078e3cff */
[----:B-1----:R-:W-:Y:S01]  /*49f0*/  UIMAD UR4, UR6, UR4, URZ ;  /* 0x00000004060472a4 */ /* 0x002fe2000f8e02ff */
[----:B------:R-:W-:Y:S01]  /*4a00*/  LOP3.LUT R3, R3, 0x80, RZ, 0xc0, !PT ;  /* 0x0000008003037812 */ /* 0x000fe200078ec0ff */
[----:B0-2---:R-:W-:Y:S01]  /*4a10*/  LDTM.16dp32bit_t0_t15.x32 R4, tmem[UR8] ;  /* 0x00000008000479ee */ /* 0x005fe20008a80000 */
[----:B------:R-:W0:Y:S01]  /*4a20*/  LDTM.16dp32bit_t16_t31.x32 R4, tmem[UR8+0x20] ;  /* 0x00002008000479ee */ /* 0x000e220008aa0000 */
[----:B------:R-:W-:Y:S01]  /*4a30*/  LOP3.LUT R40, R40, 0x400, RZ, 0xc0, !PT ;  /* 0x0000040028287812 */ /* 0x000fe200078ec0ff */
[----:B------:R-:W-:Y:S01]  /*4a40*/  @!P2 FMUL R52, R52, 16777216 ;  /* 0x4b8000003434a820 */ /* 0x000fe20000400000 */
[----:B------:R-:W-:-:S02]  /*4a50*/  IADD3 R3, PT, PT, R38, UR7, R3 ;  /* 0x0000000726037c10 */ /* 0x000fc4000fffe003 */
[----:B------:R-:W-:Y:S02]  /*4a60*/  IADD3 R38, PT, PT, R39, UR7, R40 ;  /* 0x0000000727267c10 */ /* 0x000fe4000fffe028 */
[----:B------:R-:W1:Y:S01]  /*4a70*/  MUFU.RCP R39, R52 ;  /* 0x0000003400277308 */ /* 0x000e620000001000 */
[----:B------:R-:W2:Y:S01]  /*4a80*/  LDC.64 R40, c[0x0][0x398] ;  /* 0x0000e600ff287b82 */ /* 0x000ea20000000a00 */
[----:B------:R-:W-:Y:S01]  /*4a90*/  LEA.HI R65, R0, 0x7c, RZ, 0x1a ;  /* 0x0000007c00417811 */ /* 0x000fe200078fd0ff */
[----:B------:R-:W3:Y:S01]  /*4aa0*/  @!P4 SYNCS.CCTL.IV [UR7+0x5808] ;  /* 0x00580800ff00c9b1 */ /* 0x000ee20008000007 */
[----:B------:R-:W-:Y:S01]  /*4ab0*/  NOP ;  /* 0x0000000000007918 */ /* 0x000fe20000000000 */
[----:B0-----:R-:W-:Y:S01]  /*4ac0*/  @P0 FMUL R4, R4, 0.25 ;  /* 0x3e80000004040820 */ /* 0x001fe20000400000 */
[----:B------:R-:W-:Y:S01]  /*4ad0*/  @P0 FMUL R5, R5, 0.25 ;  /* 0x3e80000005050820 */ /* 0x000fe20000400000 */
        /* <DEDUP_REMOVED lines=8> */
[----:B------:R-:W-:Y:S01]  /*4b60*/  @!P2 FMUL R4, R4, 16777216 ;  /* 0x4b8000000404a820 */ /* 0x000fe20000400000 */
        /* <DEDUP_REMOVED lines=9> */
[----:B------:R-:W-:Y:S01]  /*4c00*/  @P0 FMUL R22, R22, 0.25 ;  /* 0x3e80000016160820 */ /* 0x000fe20000400000 */
[----:B------:R-:W-:Y:S01]  /*4c10*/  @P0 FMUL R23, R23, 0.25 ;  /* 0x3e80000017170820 */ /* 0x000fe20000400000 */
[----:B------:R-:W-:Y:S01]  /*4c20*/  @P0 FMUL R26, R26, 0.25 ;  /* 0x3e8000001a1a0820 */ /* 0x000fe20000400000 */
[----:B------:R-:W-:Y:S01]  /*4c30*/  @P0 FMUL R27, R27, 0.25 ;  /* 0x3e8000001b1b0820 */ /* 0x000fe20000400000 */
[----:B------:R-:W-:Y:S01]  /*4c40*/  @P0 FMUL R30, R30, 0.25 ;  /* 0x3e8000001e1e0820 */ /* 0x000fe20000400000 */
[----:B------:R-:W-:Y:S01]  /*4c50*/  @P0 FMUL R31, R31, 0.25 ;  /* 0x3e8000001f1f0820 */ /* 0x000fe20000400000 */
[C---:B-1----:R-:W-:Y:S01]  /*4c60*/  FMUL R4, R39.reuse, R4 ;  /* 0x0000000427047220 */ /* 0x042fe20000400000 */
[C---:B------:R-:W-:Y:S01]  /*4c70*/  FMUL R5, R39.reuse, R5 ;  /* 0x0000000527057220 */ /* 0x040fe20000400000 */
[C---:B------:R-:W-:Y:S01]  /*4c80*/  FMUL R8, R39.reuse, R8 ;  /* 0x0000000827087220 */ /* 0x040fe20000400000 */
[C---:B------:R-:W-:Y:S01]  /*4c90*/  FMUL R9, R39.reuse, R9 ;  /* 0x0000000927097220 */ /* 0x040fe20000400000 */
[C---:B------:R-:W-:Y:S01]  /*4ca0*/  FMUL R12, R39.reuse, R12 ;  /* 0x0000000c270c7220 */ /* 0x040fe20000400000 */
[----:B------:R-:W-:Y:S01]  /*4cb0*/  FMUL R13, R39, R13 ;  /* 0x0000000d270d7220 */ /* 0x000fe20000400000 */
        /* <DEDUP_REMOVED lines=8> */
[C---:B------:R-:W-:Y:S01]  /*4d40*/  FMUL R6, R39.reuse, R6 ;  /* 0x0000000627067220 */ /* 0x040fe20000400000 */
[C---:B------:R-:W-:Y:S01]  /*4d50*/  FMUL R7, R39.reuse, R7 ;  /* 0x0000000727077220 */ /* 0x040fe20000400000 */
[C---:B------:R-:W-:Y:S01]  /*4d60*/  FMUL R20, R39.reuse, R20 ;  /* 0x0000001427147220 */ /* 0x040fe20000400000 */
[----:B------:R-:W-:Y:S01]  /*4d70*/  FMUL R21, R39, R21 ;  /* 0x0000001527157220 */ /* 0x000fe20000400000 */
        /* <DEDUP_REMOVED lines=8> */
[----:B------:R-:W-:Y:S01]  /*4e00*/  F2FP.SATFINITE.E4M3.F32.PACK_AB_MERGE_C R4, R5, R4, RZ ;  /* 0x000000040504723e */ /* 0x000fe200048070ff */
[----:B------:R-:W-:Y:S01]  /*4e10*/  @!P2 FMUL R10, R10, 16777216 ;  /* 0x4b8000000a0aa820 */ /* 0x000fe20000400000 */
[----:B------:R-:W-:Y:S01]  /*4e20*/  F2FP.SATFINITE.E4M3.F32.PACK_AB_MERGE_C R8, R9, R8, RZ ;  /* 0x000000080908723e */ /* 0x000fe200048070ff */
[----:B------:R-:W-:Y:S01]  /*4e30*/  @!P2 FMUL R11, R11, 16777216 ;  /* 0x4b8000000b0ba820 */ /* 0x000fe20000400000 */
[----:B------:R-:W-:Y:S01]  /*4e40*/  F2FP.SATFINITE.E4M3.F32.PACK_AB_MERGE_C R12, R13, R12, RZ ;  /* 0x0000000c0d0c723e */ /* 0x000fe200048070ff */
        /* <DEDUP_REMOVED lines=8> */
[C---:B------:R-:W-:Y:S01]  /*4ed0*/  FMUL R22, R39.reuse, R22 ;  /* 0x0000001627167220 */ /* 0x040fe20000400000 */
[C---:B------:R-:W-:Y:S01]  /*4ee0*/  FMUL R23, R39.reuse, R23 ;  /* 0x0000001727177220 */ /* 0x040fe20000400000 */
[C---:B------:R-:W-:Y:S01]  /*4ef0*/  FMUL R26, R39.reuse, R26 ;  /* 0x0000001a271a7220 */ /* 0x040fe20000400000 */
[C---:B------:R-:W-:Y:S01]  /*4f00*/  FMUL R27, R39.reuse, R27 ;  /* 0x0000001b271b7220 */ /* 0x040fe20000400000 */
[C---:B------:R-:W-:Y:S01]  /*4f10*/  FMUL R30, R39.reuse, R30 ;  /* 0x0000001e271e7220 */ /* 0x040fe20000400000 */
[----:B------:R-:W-:Y:S01]  /*4f20*/  FMUL R31, R39, R31 ;  /* 0x0000001f271f7220 */ /* 0x000fe20000400000 */
[----:B------:R-:W-:Y:S01]  /*4f30*/  F2FP.SATFINITE.E4M3.F32.PACK_AB_MERGE_C R6, R7, R6, RZ ;  /* 0x000000060706723e */ /* 0x000fe200048070ff */
[----:B------:R-:W-:Y:S01]  /*4f40*/  FMUL R10, R39, R10 ;  /* 0x0000000a270a7220 */ /* 0x000fe20000400000 */
[----:B------:R-:W-:Y:S01]  /*4f50*/  F2FP.SATFINITE.E4M3.F32.PACK_AB_MERGE_C R20, R21, R20, RZ ;  /* 0x000000141514723e */ /* 0x000fe200048070ff */
[C---:B------:R-:W-:Y:S01]  /*4f60*/  FMUL R11, R39.reuse, R11 ;  /* 0x0000000b270b7220 */ /* 0x040fe20000400000 */
[----:B------:R-:W-:Y:S01]  /*4f70*/  LOP3.LUT R7, R4, 0xffff, RZ, 0xc0, !PT ;  /* 0x0000ffff04077812 */ /* 0x000fe200078ec0ff */
[C---:B------:R-:W-:Y:S01]  /*4f80*/  FMUL R14, R39.reuse, R14 ;  /* 0x0000000e270e7220 */ /* 0x040fe20000400000 */
[----:B------:R-:W-:Y:S01]  /*4f90*/  LOP3.LUT R21, R12, 0xffff, RZ, 0xc0, !PT ;  /* 0x0000ffff0c157812 */ /* 0x000fe200078ec0ff */
[C---:B------:R-:W-:Y:S01]  /*4fa0*/  FMUL R15, R39.reuse, R15 ;  /* 0x0000000f270f7220 */ /* 0x040fe20000400000 */
[----:B------:R-:W-:Y:S01]  /*4fb0*/  LOP3.LUT R8, R8, 0xffff, RZ, 0xc0, !PT ;  /* 0x0000ffff08087812 */ /* 0x000fe200078ec0ff */
[C---:B------:R-:W-:Y:S01]  /*4fc0*/  FMUL R28, R39.reuse, R28 ;  /* 0x0000001c271c7220 */ /* 0x040fe20000400000 */
[C---:B------:R-:W-:Y:S01]  /*4fd0*/  FMUL R29, R39.reuse, R29 ;  /* 0x0000001d271d7220 */ /* 0x040fe20000400000 */
[C---:B------:R-:W-:Y:S01]  /*4fe0*/  FMUL R32, R39.reuse, R32 ;  /* 0x0000002027207220 */ /* 0x040fe20000400000 */
[C---:B------:R-:W-:Y:S01]  /*4ff0*/  FMUL R33, R39.reuse, R33 ;  /* 0x0000002127217220 */ /* 0x040fe20000400000 */
[C---:B------:R-:W-:Y:S01]  /*5000*/  FMUL R24, R39.reuse, R24 ;  /* 0x0000001827187220 */ /* 0x040fe20000400000 */
[----:B------:R-:W-:Y:S01]  /*5010*/  FMUL R25, R39, R25 ;  /* 0x0000001927197220 */ /* 0x000fe20000400000 */
[----:B------:R-:W-:Y:S01]  /*5020*/  F2FP.SATFINITE.E4M3.F32.PACK_AB_MERGE_C R22, R23, R22, RZ ;  /* 0x000000161716723e */ /* 0x000fe200048070ff */
[----:B------:R-:W-:Y:S01]  /*5030*/  @P0 FMUL R16, R16, 0.25 ;  /* 0x3e80000010100820 */ /* 0x000fe20000400000 */
[----:B------:R-:W-:Y:S01]  /*5040*/  F2FP.SATFINITE.E4M3.F32.PACK_AB_MERGE_C R26, R27, R26, RZ ;  /* 0x0000001a1b1a723e */ /* 0x000fe200048070ff */
[----:B------:R-:W-:Y:S01]  /*5050*/  @P0 FMUL R17, R17, 0.25 ;  /* 0x3e80000011110820 */ /* 0x000fe20000400000 */
[----:B------:R-:W-:Y:S01]  /*5060*/  PRMT R5, R21, 0x3340, R0 ;  /* 0x0000334015057816 */ /* 0x000fe20000000000 */
[----:B------:R-:W-:Y:S01]  /*5070*/  @P0 FMUL R18, R18, 0.25 ;  /* 0x3e80000012120820 */ /* 0x000fe20000400000 */
[--C-:B------:R-:W-:Y:S01]  /*5080*/  PRMT R4, R7, 0x3340, R8.reuse ;  /* 0x0000334007047816 */ /* 0x100fe20000000008 */
[----:B------:R-:W-:Y:S01]  /*5090*/  @P0 FMUL R19, R19, 0.25 ;  /* 0x3e80000013130820 */ /* 0x000fe20000400000 */
[----:B------:R-:W-:Y:S01]  /*50a0*/  F2FP.SATFINITE.E4M3.F32.PACK_AB_MERGE_C R30, R31, R30, RZ ;  /* 0x0000001e1f1e723e */ /* 0x000fe200048070ff */
[----:B------:R-:W-:Y:S01]  /*50b0*/  @!P2 FMUL R16, R16, 16777216 ;  /* 0x4b8000001010a820 */ /* 0x000fe20000400000 */
[----:B------:R-:W-:Y:S01]  /*50c0*/  F2FP.SATFINITE.E4M3.F32.PACK_AB_MERGE_C R10, R11, R10, RZ ;  /* 0x0000000a0b0a723e */ /* 0x000fe200048070ff */
[----:B------:R-:W-:Y:S01]  /*50d0*/  @!P2 FMUL R17, R17, 16777216 ;  /* 0x4b8000001111a820 */ /* 0x000fe20000400000 */
[----:B------:R-:W-:Y:S01]  /*50e0*/  F2FP.SATFINITE.E4M3.F32.PACK_AB_MERGE_C R14, R15, R14, RZ ;  /* 0x0000000e0f0e723e */ /* 0x000fe200048070ff */
[----:B------:R-:W-:Y:S01]  /*50f0*/  @!P2 FMUL R18, R18, 16777216 ;  /* 0x4b8000001212a820 */ /* 0x000fe20000400000 */
[----:B------:R-:W-:Y:S01]  /*5100*/  F2FP.SATFINITE.E4M3.F32.PACK_AB_MERGE_C R28, R29, R28, RZ ;  /* 0x0000001c1d1c723e */ /* 0x000fe200048070ff */
[----:B------:R-:W-:Y:S01]  /*5110*/  @!P2 FMUL R19, R19, 16777216 ;  /* 0x4b8000001313a820 */ /* 0x000fe20000400000 */
[----:B------:R-:W-:Y:S01]  /*5120*/  F2FP.SATFINITE.E4M3.F32.PACK_AB_MERGE_C R32, R33, R32, RZ ;  /* 0x000000202120723e */ /* 0x000fe200048070ff */
[----:B------:R-:W-:Y:S01]  /*5130*/  FMUL R16, R39, R16 ;  /* 0x0000001027107220 */ /* 0x000fe20000400000 */
[----:B------:R-:W-:Y:S01]  /*5140*/  F2FP.SATFINITE.E4M3.F32.PACK_AB_MERGE_C R24, R25, R24, RZ ;  /* 0x000000181918723e */ /* 0x000fe200048070ff */
[C---:B------:R-:W-:Y:S01]  /*5150*/  FMUL R17, R39.reuse, R17 ;  /* 0x0000001127117220 */ /* 0x040fe20000400000 */
[----:B------:R-:W-:Y:S01]  /*5160*/  PRMT R11, R4, 0x5410, R5 ;  /* 0x00005410040b7816 */ /* 0x000fe20000000005 */
[C---:B------:R-:W-:Y:S01]  /*5170*/  FMUL R18, R39.reuse, R18 ;  /* 0x0000001227127220 */ /* 0x040fe20000400000 */
[----:B------:R-:W-:Y:S01]  /*5180*/  LOP3.LUT R22, R22, 0xffff, RZ, 0xc0, !PT ;  /* 0x0000ffff16167812 */ /* 0x000fe200078ec0ff */
[----:B------:R-:W-:Y:S01]  /*5190*/  FMUL R19, R39, R19 ;  /* 0x0000001327137220 */ /* 0x000fe20000400000 */
[----:B------:R-:W-:Y:S01]  /*51a0*/  LOP3.LUT R29, R26, 0xffff, RZ, 0xc0, !PT ;  /* 0x0000ffff1a1d7812 */ /* 0x000fe200078ec0ff */
[----:B------:R-:W-:Y:S01]  /*51b0*/  @P0 FMUL R34, R34, 0.25 ;  /* 0x3e80000022220820 */ /* 0x000fe20000400000 */
[----:B------:R-:W-:Y:S01]  /*51c0*/  LOP3.LUT R33, R30, 0xffff, RZ, 0xc0, !PT ;  /* 0x0000ffff1e217812 */ /* 0x000fe200078ec0ff */
[----:B------:R-:W-:Y:S01]  /*51d0*/  @P0 FMUL R35, R35, 0.25 ;  /* 0x3e80000023230820 */ /* 0x000fe20000400000 */
[----:B------:R-:W-:Y:S01]  /*51e0*/  SHF.R.U32.HI R4, RZ, 0x8, R7 ;  /* 0x00000008ff047819 */ /* 0x000fe20000011607 */
[----:B------:R-:W-:Y:S01]  /*51f0*/  @!P2 FMUL R34, R34, 16777216 ;  /* 0x4b8000002222a820 */ /* 0x000fe20000400000 */
[----:B------:R-:W-:Y:S01]  /*5200*/  SHF.R.U32.HI R5, RZ, 0x8, R8 ;  /* 0x00000008ff057819 */ /* 0x000fe20000011608 */
[----:B------:R-:W-:Y:S01]  /*5210*/  @!P2 FMUL R35, R35, 16777216 ;  /* 0x4b8000002323a820 */ /* 0x000fe20000400000 */
[----:B------:R-:W-:Y:S01]  /*5220*/  LOP3.LUT R12, R6, 0xffff, RZ, 0xc0, !PT ;  /* 0x0000ffff060c7812 */ /* 0x000fe200078ec0ff */
[C---:B------:R-:W-:Y:S01]  /*5230*/  FMUL R34, R39.reuse, R34 ;  /* 0x0000002227227220 */ /* 0x040fe20000400000 */
[----:B------:R-:W-:Y:S01]  /*5240*/  LOP3.LUT R15, R10, 0xffff, RZ, 0xc0, !PT ;  /* 0x0000ffff0a0f7812 */ /* 0x000fe200078ec0ff */
[----:B------:R-:W-:Y:S01]  /*5250*/  FMUL R35, R39, R35 ;  /* 0x0000002327237220 */ /* 0x000fe20000400000 */
[----:B------:R-:W-:-:S02]  /*5260*/  LOP3.LUT R23, R14, 0xffff, RZ, 0xc0, !PT ;  /* 0x0000ffff0e177812 */ /* 0x000fc400078ec0ff */
[----:B------:R-:W-:Y:S02]  /*5270*/  LOP3.LUT R20, R20, 0xffff, RZ, 0xc0, !PT ;  /* 0x0000ffff14147812 */ /* 0x000fe400078ec0ff */
[----:B------:R-:W-:Y:S02]  /*5280*/  LOP3.LUT R27, R24, 0xffff, RZ, 0xc0, !PT ;  /* 0x0000ffff181b7812 */ /* 0x000fe400078ec0ff */
[----:B------:R-:W-:Y:S02]  /*5290*/  LOP3.LUT R31, R28, 0xffff, RZ, 0xc0, !PT ;  /* 0x0000ffff1c1f7812 */ /* 0x000fe400078ec0ff */
[----:B------:R-:W-:Y:S02]  /*52a0*/  PRMT R13, R33, 0x3340, R0 ;  /* 0x00003340210d7816 */ /* 0x000fe40000000000 */
[----:B------:R-:W-:Y:S02]  /*52b0*/  PRMT R10, R22, 0x3340, R29 ;  /* 0x00003340160a7816 */ /* 0x000fe4000000001d */
[----:B------:R-:W-:-:S02]  /*52c0*/  LOP3.LUT R4, R4, 0xffff, RZ, 0xc0, !PT ;  /* 0x0000ffff04047812 */ /* 0x000fc400078ec0ff */
[----:B------:R-:W-:Y:S02]  /*52d0*/  LOP3.LUT R5, R5, 0xffff, RZ, 0xc0, !PT ;  /* 0x0000ffff05057812 */ /* 0x000fe400078ec0ff */
[--C-:B------:R-:W-:Y:S02]  /*52e0*/  PRMT R7, R23, 0x3340, R0.reuse ;  /* 0x0000334017077816 */ /* 0x100fe40000000000 */
[----:B------:R-:W-:Y:S02]  /*52f0*/  PRMT R6, R12, 0x3340, R15 ;  /* 0x000033400c067816 */ /* 0x000fe4000000000f */
[----:B------:R-:W-:Y:S02]  /*5300*/  PRMT R9, R31, 0x3340, R0 ;  /* 0x000033401f097816 */ /* 0x000fe40000000000 */
[----:B------:R-:W-:Y:S02]  /*5310*/  PRMT R8, R20, 0x3340, R27 ;  /* 0x0000334014087816 */ /* 0x000fe4000000001b */
[----:B------:R-:W-:-:S02]  /*5320*/  PRMT R25, R10, 0x5410, R13 ;  /* 0x000054100a197816 */ /* 0x000fc4000000000d */
[----:B------:R-:W-:Y:S02]  /*5330*/  PRMT R10, R4, 0x3340, R5 ;  /* 0x00003340040a7816 */ /* 0x000fe40000000005 */
[----:B------:R-:W-:Y:S02]  /*5340*/  F2FP.SATFINITE.E4M3.F32.PACK_AB_MERGE_C R16, R17, R16, RZ ;  /* 0x000000101110723e */ /* 0x000fe400048070ff */
[----:B------:R-:W-:Y:S02]  /*5350*/  SHF.R.U32.HI R4, RZ, 0x8, R12 ;  /* 0x00000008ff047819 */ /* 0x000fe4000001160c */
[----:B------:R-:W-:Y:S02]  /*5360*/  SHF.R.U32.HI R5, RZ, 0x8, R15 ;  /* 0x00000008ff057819 */ /* 0x000fe4000001160f */
[----:B------:R-:W-:Y:S02]  /*5370*/  F2FP.SATFINITE.E4M3.F32.PACK_AB_MERGE_C R18, R19, R18, RZ ;  /* 0x000000121312723e */ /* 0x000fe400048070ff */
[----:B------:R-:W-:-:S02]  /*5380*/  PRMT R17, R6, 0x5410, R7 ;  /* 0x0000541006117816 */ /* 0x000fc40000000007 */
[----:B------:R-:W-:Y:S02]  /*5390*/  PRMT R19, R8, 0x5410, R9 ;  /* 0x0000541008137816 */ /* 0x000fe40000000009 */
[----:B------:R-:W-:Y:S02]  /*53a0*/  SHF.R.U32.HI R6, RZ, 0x8, R21 ;  /* 0x00000008ff067819 */ /* 0x000fe40000011615 */
[----:B------:R-:W-:Y:S02]  /*53b0*/  SHF.R.U32.HI R9, RZ, 0x8, R27 ;  /* 0x00000008ff097819 */ /* 0x000fe4000001161b */
[----:B------:R-:W-:Y:S02]  /*53c0*/  SHF.R.U32.HI R8, RZ, 0x8, R20 ;  /* 0x00000008ff087819 */ /* 0x000fe40000011614 */
[----:B------:R-:W-:Y:S02]  /*53d0*/  LOP3.LUT R4, R4, 0xffff, RZ, 0xc0, !PT ;  /* 0x0000ffff04047812 */ /* 0x000fe400078ec0ff */
[----:B------:R-:W-:-:S02]  /*53e0*/  LOP3.LUT R5, R5, 0xffff, RZ, 0xc0, !PT ;  /* 0x0000ffff05057812 */ /* 0x000fc400078ec0ff */
[----:B------:R-:W-:Y:S02]  /*53f0*/  LOP3.LUT R13, R6, 0xffff, RZ, 0xc0, !PT ;  /* 0x0000ffff060d7812 */ /* 0x000fe400078ec0ff */
[----:B------:R-:W-:Y:S02]  /*5400*/  SHF.R.U32.HI R7, RZ, 0x8, R23 ;  /* 0x00000008ff077819 */ /* 0x000fe40000011617 */
[----:B------:R-:W-:Y:S02]  /*5410*/  LOP3.LUT R6, R9, 0xffff, RZ, 0xc0, !PT ;  /* 0x0000ffff09067812 */ /* 0x000fe400078ec0ff */
[----:B------:R-:W-:Y:S02]  /*5420*/  LOP3.LUT R15, R8, 0xffff, RZ, 0xc0, !PT ;  /* 0x0000ffff080f7812 */ /* 0x000fe400078ec0ff */
[----:B------:R-:W-:Y:S01]  /*5430*/  PRMT R9, R4, 0x3340, R5 ;  /* 0x0000334004097816 */ /* 0x000fe20000000005 */
[----:B------:R-:W-:Y:S01]  /*5440*/  VIADD R4, R36, 0xc0cafb0d ;  /* 0xc0cafb0d24047836 */ /* 0x000fe20000000000 */
[----:B------:R-:W-:-:S02]  /*5450*/  SHF.R.U32.HI R5, RZ, 0x8, R22 ;  /* 0x00000008ff057819 */ /* 0x000fc40000011616 */
[----:B------:R-:W-:Y:S02]  /*5460*/  LOP3.LUT R7, R7, 0xffff, RZ, 0xc0, !PT ;  /* 0x0000ffff07077812 */ /* 0x000fe400078ec0ff */
[----:B------:R-:W-:Y:S02]  /*5470*/  PRMT R14, R15, 0x3340, R6 ;  /* 0x000033400f0e7816 */ /* 0x000fe40000000006 */
[----:B------:R-:W-:Y:S02]  /*5480*/  LOP3.LUT R15, R5, 0xffff, RZ, 0xc0, !PT ;  /* 0x0000ffff050f7812 */ /* 0x000fe400078ec0ff */
[----:B------:R-:W-:Y:S02]  /*5490*/  SHF.R.U32.HI R6, RZ, 0x8, R29 ;  /* 0x00000008ff067819 */ /* 0x000fe4000001161d */
[----:B------:R-:W-:Y:S02]  /*54a0*/  LOP3.LUT R5, R4, 0xff800000, RZ, 0xc0, !PT ;  /* 0xff80000004057812 */ /* 0x000fe400078ec0ff */
[----:B------:R-:W-:-:S02]  /*54b0*/  PRMT R12, R7, 0x3340, R0 ;  /* 0x00003340070c7816 */ /* 0x000fc40000000000 */
[----:B------:R-:W-:Y:S01]  /*54c0*/  SHF.R.U32.HI R7, RZ, 0x8, R31 ;  /* 0x00000008ff077819 */ /* 0x000fe2000001161f */
[----:B------:R-:W-:Y:S01]  /*54d0*/  IMAD.IADD R4, R36, 0x1, -R5 ;  /* 0x0000000124047824 */ /* 0x000fe200078e0a05 */
[----:B------:R-:W-:Y:S02]  /*54e0*/  SHF.R.U32.HI R8, RZ, 0x8, R33 ;  /* 0x00000008ff087819 */ /* 0x000fe40000011621 */
[----:B------:R-:W-:Y:S02]  /*54f0*/  LOP3.LUT R6, R6, 0xffff, RZ, 0xc0, !PT ;  /* 0x0000ffff06067812 */ /* 0x000fe400078ec0ff */
[----:B------:R-:W-:Y:S02]  /*5500*/  LOP3.LUT R7, R7, 0xffff, RZ, 0xc0, !PT ;  /* 0x0000ffff07077812 */ /* 0x000fe400078ec0ff */
[----:B------:R-:W-:Y:S01]  /*5510*/  LOP3.LUT R21, R8, 0xffff, RZ, 0xc0, !PT ;  /* 0x0000ffff08157812 */ /* 0x000fe200078ec0ff */
[----:B------:R-:W-:Y:S01]  /*5520*/  IMAD.MOV.U32 R8, RZ, RZ, 0x3dc6b27f ;  /* 0x3dc6b27fff087424 */ /* 0x000fe200078e00ff */
[----:B------:R-:W-:-:S02]  /*5530*/  PRMT R13, R13, 0x3340, R0 ;  /* 0x000033400d0d7816 */ /* 0x000fc40000000000 */
[----:B------:R-:W-:Y:S01]  /*5540*/  PRMT R6, R15, 0x3340, R6 ;  /* 0x000033400f067816 */ /* 0x000fe20000000006 */
[----:B------:R-:W-:Y:S01]  /*5550*/  FADD R15, R4, -1 ;  /* 0xbf800000040f7421 */ /* 0x000fe20000000000 */
[----:B------:R-:W-:Y:S02]  /*5560*/  F2FP.SATFINITE.E4M3.F32.PACK_AB_MERGE_C R34, R35, R34, RZ ;  /* 0x000000222322723e */ /* 0x000fe400048070ff */
[--C-:B------:R-:W-:Y:S01]  /*5570*/  PRMT R7, R7, 0x3340, R0.reuse ;  /* 0x0000334007077816 */ /* 0x100fe20000000000 */
[----:B------:R-:W-:Y:S01]  /*5580*/  FFMA.FTZ R4, R15, R8, -0.16845393180847167969 ;  /* 0xbe2c7f300f047423 */ /* 0x000fe20000010008 */
[----:B------:R-:W-:Y:S02]  /*5590*/  PRMT R21, R21, 0x3340, R0 ;  /* 0x0000334015157816 */ /* 0x000fe40000000000 */
[----:B------:R-:W-:Y:S01]  /*55a0*/  PRMT R13, R10, 0x5410, R13 ;  /* 0x000054100a0d7816 */ /* 0x000fe2000000000d */
[----:B------:R-:W-:Y:S01]  /*55b0*/  FFMA.FTZ R4, R15, R4, 0.1716887056827545166 ;  /* 0x3e2fcf2a0f047423 */ /* 0x000fe20000010004 */
[----:B------:R-:W-:-:S02]  /*55c0*/  LOP3.LUT R16, R16, 0xffff, RZ, 0xc0, !PT ;  /* 0x0000ffff10107812 */ /* 0x000fc400078ec0ff */
[----:B------:R-:W-:Y:S01]  /*55d0*/  PRMT R9, R9, 0x5410, R12 ;  /* 0x0000541009097816 */ /* 0x000fe2000000000c */
[C---:B------:R-:W-:Y:S01]  /*55e0*/  FFMA.FTZ R4, R15.reuse, R4, -0.17900948226451873779 ;  /* 0xbe374e430f047423 */ /* 0x040fe20000010004 */
[----:B------:R-:W-:Y:S01]  /*55f0*/  LOP3.LUT R18, R18, 0xffff, RZ, 0xc0, !PT ;  /* 0x0000ffff12127812 */ /* 0x000fe200078ec0ff */
[----:B------:R-:W0:Y:S01]  /*5600*/  LDC R12, c[0x0][0x3e8] ;  /* 0x0000fa00ff0c7b82 */ /* 0x000e220000000800 */
[----:B------:R-:W-:Y:S01]  /*5610*/  LOP3.LUT R32, R32, 0xffff, RZ, 0xc0, !PT ;  /* 0x0000ffff20207812 */ /* 0x000fe200078ec0ff */
[C---:B------:R-:W-:Y:S01]  /*5620*/  FFMA.FTZ R4, R15.reuse, R4, 0.20512372255325317383 ;  /* 0x3e520bf40f047423 */ /* 0x040fe20000010004 */
[----:B------:R-:W-:Y:S02]  /*5630*/  PRMT R7, R14, 0x5410, R7 ;  /* 0x000054100e077816 */ /* 0x000fe40000000007 */
[----:B------:R-:W-:Y:S01]  /*5640*/  PRMT R27, R6, 0x5410, R21 ;  /* 0x00005410061b7816 */ /* 0x000fe20000000015 */
[----:B------:R-:W-:Y:S01]  /*5650*/  FFMA.FTZ R4, R15, R4, -0.24046532809734344482 ;  /* 0xbe763c8b0f047423 */ /* 0x000fe20000010004 */
[----:B------:R-:W-:-:S02]  /*5660*/  LOP3.LUT R34, R34, 0xffff, RZ, 0xc0, !PT ;  /* 0x0000ffff22227812 */ /* 0x000fc400078ec0ff */
[--C-:B------:R-:W-:Y:S01]  /*5670*/  PRMT R20, R11, 0x4210, R16.reuse ;  /* 0x000042100b147816 */ /* 0x100fe20000000010 */
[----:B------:R-:W-:Y:S01]  /*5680*/  FFMA.FTZ R4, R15, R4, 0.28857114911079406738 ;  /* 0x3e93bf990f047423 */ /* 0x000fe20000010004 */
[----:B------:R-:W-:Y:S02]  /*5690*/  PRMT R21, R13, 0x5210, R16 ;  /* 0x000052100d157816 */ /* 0x000fe40000000010 */
[--C-:B------:R-:W-:Y:S01]  /*56a0*/  PRMT R22, R17, 0x4210, R18.reuse ;  /* 0x0000421011167816 */ /* 0x100fe20000000012 */
[----:B------:R-:W-:Y:S01]  /*56b0*/  FFMA.FTZ R4, R15, R4, -0.36067417263984680176 ;  /* 0xbeb8aa490f047423 */ /* 0x000fe20000010004 */
[----:B------:R-:W-:Y:S02]  /*56c0*/  PRMT R23, R9, 0x5210, R18 ;  /* 0x0000521009177816 */ /* 0x000fe40000000012 */
[--C-:B------:R-:W-:Y:S01]  /*56d0*/  PRMT R16, R19, 0x4210, R32.reuse ;  /* 0x0000421013107816 */ /* 0x100fe20000000020 */
[----:B------:R-:W-:Y:S01]  /*56e0*/  FFMA.FTZ R4, R15, R4, 0.48089820146560668945 ;  /* 0x3ef6384a0f047423 */ /* 0x000fe20000010004 */
[----:B------:R-:W-:Y:S01]  /*56f0*/  PRMT R17, R7, 0x5210, R32 ;  /* 0x0000521007117816 */ /* 0x000fe20000000020 */
[----:B---3--:R1:W-:Y:S01]  /*5700*/  STSM.16.M88.4 [R3], R20 ;  /* 0x0000001403007844 */ /* 0x0083e20000000200 */
[--C-:B------:R-:W-:Y:S01]  /*5710*/  PRMT R18, R25, 0x4210, R34.reuse ;  /* 0x0000421019127816 */ /* 0x100fe20000000022 */
[----:B------:R-:W-:Y:S01]  /*5720*/  FFMA.FTZ R4, R15, R4, -0.72134751081466674805 ;  /* 0xbf38aa3b0f047423 */ /* 0x000fe20000010004 */
[----:B------:R-:W-:Y:S01]  /*5730*/  PRMT R19, R27, 0x5210, R34 ;  /* 0x000052101b137816 */ /* 0x000fe20000000022 */
[----:B0-----:R-:W-:Y:S01]  /*5740*/  IMAD R65, R65, R12, RZ ;  /* 0x0000000c41417224 */ /* 0x001fe200078e02ff */
[----:B------:R-:W-:-:S02]  /*5750*/  SHF.R.U32.HI R6, RZ, 0x2, R0 ;  /* 0x00000002ff067819 */ /* 0x000fc40000011600 */
[----:B------:R-:W-:Y:S01]  /*5760*/  I2FP.F32.S32 R14, R5 ;  /* 0x00000005000e7245 */ /* 0x000fe20000201400 */
[----:B------:R0:W-:Y:S01]  /*5770*/  STSM.16.M88.4 [R3+0x400], R16 ;  /* 0x0004001003007844 */ /* 0x0001e20000000200 */
[----:B------:R-:W-:Y:S01]  /*5780*/  LOP3.LUT R7, R6, 0x38, RZ, 0xc0, !PT ;  /* 0x0000003806077812 */ /* 0x000fe200078ec0ff */
[----:B------:R-:W-:Y:S01]  /*5790*/  BAR.SYNC.DEFER_BLOCKING 0x0 ;  /* 0x0000000000007b1d */ /* 0x000fe20000010000 */
[C---:B------:R-:W-:Y:S02]  /*57a0*/  ISETP.GE.U32.AND P0, PT, R36.reuse, 0x7f800000, PT ;  /* 0x7f8000002400780c */ /* 0x040fe40003f06070 */
[----:B------:R-:W-:Y:S02]  /*57b0*/  FSEL R13, RZ, -23, P1 ;  /* 0xc1b80000ff0d7808 */ /* 0x000fe40000800000 */
[----:B------:R-:W-:Y:S02]  /*57c0*/  FSETP.NEU.AND P1, PT, R36, RZ, PT ;  /* 0x000000ff2400720b */ /* 0x000fe40003f2d000 */
[----:B-1----:R-:W-:Y:S01]  /*57d0*/  LEA.HI R23, R0, 0x1c, RZ, 0x1a ;  /* 0x0000001c00177811 */ /* 0x002fe200078fd0ff */
[----:B------:R-:W-:Y:S01]  /*57e0*/  FFMA.FTZ R14, R14, 1.1920928955078125e-07, R13 ;  /* 0x340000000e0e7823 */ /* 0x000fe2000001000d */
[--C-:B0-----:R-:W-:Y:S01]  /*57f0*/  LOP3.LUT R3, R7, 0x1f, R0.reuse, 0xf8, !PT ;  /* 0x0000001f07037812 */ /* 0x101fe200078ef800 */
[----:B------:R-:W-:Y:S01]  /*5800*/  FMUL R16, R15, R4 ;  /* 0x000000040f107220 */ /* 0x000fe20000400000 */
[----:B------:R-:W-:Y:S01]  /*5810*/  SHF.R.U32.HI R19, RZ, 0x6, R0 ;  /* 0x00000006ff137819 */ /* 0x000fe20000011600 */
[----:B------:R-:W-:-:S02]  /*5820*/  IMAD R23, R23, R12, RZ ;  /* 0x0000000c17177224 */ /* 0x000fc400078e02ff */
[----:B------:R-:W-:Y:S01]  /*5830*/  FMUL R16, R15, R16 ;  /* 0x000000100f107220 */ /* 0x000fe20000400000 */
[----:B------:R-:W-:Y:S01]  /*5840*/  IMAD.SHL.U32 R17, R3, 0x8, RZ ;  /* 0x0000000803117824 */ /* 0x000fe200078e00ff */
[----:B------:R-:W-:Y:S01]  /*5850*/  SGXT.U32 R19, R19, 0x2 ;  /* 0x000000021313781a */ /* 0x000fe20000000000 */
[----:B------:R-:W-:Y:S02]  /*5860*/  IMAD.SHL.U32 R3, R3, 0x10, RZ ;  /* 0x0000001003037824 */ /* 0x000fe400078e00ff */
[----:B------:R-:W-:Y:S01]  /*5870*/  FFMA.FTZ R15, R15, 1.4426950216293334961, R16 ;  /* 0x3fb8aa3b0f0f7823 */ /* 0x000fe20000010010 */
[----:B------:R-:W-:Y:S01]  /*5880*/  LOP3.LUT R16, R17, 0xc0, RZ, 0xc0, !PT ;  /* 0x000000c011107812 */ /* 0x000fe200078ec0ff */
[----:B------:R-:W0:Y:S01]  /*5890*/  LDSM.16.M88.4 R8, [R38] ;  /* 0x000000002608783b */ /* 0x000e220000000200 */
[----:B------:R-:W-:Y:S02]  /*58a0*/  IMAD R17, R2, UR5, RZ ;  /* 0x0000000502117c24 */ /* 0x000fe4000f8e02ff */
[----:B------:R-:W-:Y:S01]  /*58b0*/  FADD R14, R14, R15 ;  /* 0x0000000f0e0e7221 */ /* 0x000fe20000000000 */
[----:B------:R-:W-:Y:S01]  /*58c0*/  USHF.R.S32.HI UR5, URZ, 0x1f, UR4 ;  /* 0x0000001fff057899 */ /* 0x000fe20008011404 */
[----:B------:R-:W1:Y:S01]  /*58d0*/  LDSM.16.M88.4 R4, [R38+0x800] ;  /* 0x000800002604783b */ /* 0x000e620000000200 */
[----:B------:R-:W-:Y:S01]  /*58e0*/  IMAD R15, R19, R12, RZ ;  /* 0x0000000c130f7224 */ /* 0x000fe200078e02ff */
[----:B--2---:R-:W-:Y:S01]  /*58f0*/  IADD3 R18, P2, P4, R17, UR4, R40 ;  /* 0x0000000411127c10 */ /* 0x004fe2000fc5e028 */
[----:B------:R-:W2:Y:S01]  /*5900*/  LDCU UR4, c[0x0][0x3ec] ;  /* 0x00007d80ff0477ac */ /* 0x000ea20008000800 */
[----:B------:R-:W-:Y:S01]  /*5910*/  SHF.R.S32.HI R30, RZ, 0x1f, R17 ;  /* 0x0000001fff1e7819 */ /* 0x000fe20000011411 */
[----:B------:R-:W-:Y:S01]  /*5920*/  @P0 IMAD.MOV.U32 R17, RZ, RZ, 0x7f800000 ;  /* 0x7f800000ff110424 */ /* 0x000fe200078e00ff */
[----:B------:R-:W-:-:S02]  /*5930*/  IADD3 R13, PT, PT, R16, UR7, R37 ;  /* 0x00000007100d7c10 */ /* 0x000fc4000fffe025 */
[----:B------:R-:W-:Y:S01]  /*5940*/  IADD3.X R30, PT, PT, R30, UR5, R41, P2, P4 ;  /* 0x000000051e1e7c10 */ /* 0x000fe200097e8429 */
[----:B------:R-:W-:Y:S01]  /*5950*/  @P0 FFMA.FTZ R14, R36, R17, +INF ;  /* 0x7f800000240e0423 */ /* 0x000fe20000010011 */
[----:B------:R-:W-:Y:S02]  /*5960*/  LEA.HI R17, R0, 0xc, RZ, 0x1a ;  /* 0x0000000c00117811 */ /* 0x000fe400078fd0ff */
[----:B------:R-:W-:-:S03]  /*5970*/  IADD3 R16, P2, PT, R23, R18, RZ ;  /* 0x0000001217107210 */ /* 0x000fc60007f5e0ff */
[----:B------:R-:W-:Y:S01]  /*5980*/  IMAD R17, R17, R12, RZ ;  /* 0x0000000c11117224 */ /* 0x000fe200078e02ff */
[----:B--2---:R-:W-:-:S04]  /*5990*/  UIMAD UR4, UR6, UR4, URZ ;  /* 0x00000004060472a4 */ /* 0x004fc8000f8e02ff */
[----:B------:R-:W-:Y:S02]  /*59a0*/  USHF.L.U32 UR6, UR4, 0x2, URZ ;  /* 0x0000000204067899 */ /* 0x000fe400080006ff */
[----:B------:R-:W-:Y:S01]  /*59b0*/  UIMAD.WIDE UR4, UR4, 0x4, URZ ;  /* 0x00000004040478a5 */ /* 0x000fe2000f8e02ff */
[C---:B0-----:R-:W-:Y:S02]  /*59c0*/  PRMT R25, R8.reuse, 0x7770, RZ ;  /* 0x0000777008197816 */ /* 0x041fe400000000ff */
[C---:B------:R-:W-:Y:S02]  /*59d0*/  PRMT R27, R8.reuse, 0x7771, RZ ;  /* 0x00007771081b7816 */ /* 0x040fe400000000ff */
[C---:B------:R-:W-:Y:S02]  /*59e0*/  PRMT R29, R8.reuse, 0x7772, RZ ;  /* 0x00007772081d7816 */ /* 0x040fe400000000ff */
[----:B------:R-:W-:Y:S02]  /*59f0*/  PRMT R47, R8, 0x7773, RZ ;  /* 0x00007773082f7816 */ /* 0x000fe400000000ff */
[----:B------:R-:W-:-:S02]  /*5a00*/  PRMT R33, R11, 0x7770, RZ ;  /* 0x000077700b217816 */ /* 0x000fc400000000ff */
[C---:B------:R-:W-:Y:S02]  /*5a10*/  PRMT R31, R11.reuse, 0x7771, RZ ;  /* 0x000077710b1f7816 */ /* 0x040fe400000000ff */
[C---:B------:R-:W-:Y:S02]  /*5a20*/  PRMT R21, R11.reuse, 0x7772, RZ ;  /* 0x000077720b157816 */ /* 0x040fe400000000ff */
[----:B------:R-:W-:Y:S01]  /*5a30*/  PRMT R37, R11, 0x7773, RZ ;  /* 0x000077730b257816 */ /* 0x000fe200000000ff */
[----:B------:R-:W-:Y:S01]  /*5a40*/  IMAD R11, R12, 0x4, R15 ;  /* 0x000000040c0b7824 */ /* 0x000fe200078e020f */
[----:B------:R-:W-:Y:S02]  /*5a50*/  IADD3 R8, P0, PT, R15, R18, RZ ;  /* 0x000000120f087210 */ /* 0x000fe40007f1e0ff */
[C---:B-1----:R-:W-:Y:S02]  /*5a60*/  PRMT R40, R5.reuse, 0x7770, RZ ;  /* 0x0000777005287816 */ /* 0x042fe400000000ff */
[----:B------:R-:W-:-:S02]  /*5a70*/  PRMT R39, R5, 0x7771, RZ ;  /* 0x0000777105277816 */ /* 0x000fc400000000ff */
[C---:B------:R-:W-:Y:S02]  /*5a80*/  PRMT R38, R5.reuse, 0x7772, RZ ;  /* 0x0000777205267816 */ /* 0x040fe400000000ff */
[----:B------:R-:W-:Y:S02]  /*5a90*/  PRMT R45, R5, 0x7773, RZ ;  /* 0x00007773052d7816 */ /* 0x000fe400000000ff */
[C---:B------:R-:W-:Y:S02]  /*5aa0*/  PRMT R49, R9.reuse, 0x7770, RZ ;  /* 0x0000777009317816 */ /* 0x040fe400000000ff */
[C---:B------:R-:W-:Y:S02]  /*5ab0*/  PRMT R51, R9.reuse, 0x7771, RZ ;  /* 0x0000777109337816 */ /* 0x040fe400000000ff */
[C---:B------:R-:W-:Y:S02]  /*5ac0*/  PRMT R59, R9.reuse, 0x7772, RZ ;  /* 0x00007772093b7816 */ /* 0x040fe400000000ff */
[----:B------:R-:W-:-:S02]  /*5ad0*/  PRMT R61, R9, 0x7773, RZ ;  /* 0x00007773093d7816 */ /* 0x000fc400000000ff */
[----:B------:R-:W-:Y:S02]  /*5ae0*/  FSEL R5, R14, -INF , P1 ;  /* 0xff8000000e057808 */ /* 0x000fe40000800000 */
[C---:B------:R-:W-:Y:S02]  /*5af0*/  PRMT R36, R4.reuse, 0x7770, RZ ;  /* 0x0000777004247816 */ /* 0x040fe400000000ff */
[C---:B------:R-:W-:Y:S01]  /*5b00*/  PRMT R34, R4.reuse, 0x7771, RZ ;  /* 0x0000777104227816 */ /* 0x040fe200000000ff */
[----:B------:R-:W-:Y:S01]  /*5b10*/  FFMA R92, R5, 0.69314718246459960938, R92 ;  /* 0x3f317218055c7823 */ /* 0x000fe2000000005c */
[C---:B------:R-:W-:Y:S02]  /*5b20*/  PRMT R32, R4.reuse, 0x7772, RZ ;  /* 0x0000777204207816 */ /* 0x040fe400000000ff */
[----:B------:R-:W-:Y:S02]  /*5b30*/  PRMT R41, R4, 0x7773, RZ ;  /* 0x0000777304297816 */ /* 0x000fe400000000ff */
[----:B------:R-:W-:Y:S01]  /*5b40*/  LEA.HI.X.SX32 R9, R15, R30, 0x1, P0 ;  /* 0x0000001e0f097211 */ /* 0x000fe200000f0eff */
[----:B------:R-:W-:Y:S01]  /*5b50*/  IMAD R15, R12, 0x4, R11 ;  /* 0x000000040c0f7824 */ /* 0x000fe200078e020b */
[----:B------:R-:W-:-:S02]  /*5b60*/  IADD3 R4, P0, PT, R11, R18, RZ ;  /* 0x000000120b047210 */ /* 0x000fc40007f1e0ff */
[C---:B------:R-:W-:Y:S01]  /*5b70*/  PRMT R44, R6.reuse, 0x7770, RZ ;  /* 0x00007770062c7816 */ /* 0x040fe200000000ff */
[----:B------:R0:W-:Y:S01]  /*5b80*/  STG.E.U8 desc[UR26][R8.64], R25 ;  /* 0x0000001908007986 */ /* 0x0001e2000c10111a */
[C---:B------:R-:W-:Y:S02]  /*5b90*/  PRMT R43, R6.reuse, 0x7771, RZ ;  /* 0x00007771062b7816 */ /* 0x040fe400000000ff */
[C---:B------:R-:W-:Y:S02]  /*5ba0*/  PRMT R42, R6.reuse, 0x7772, RZ ;  /* 0x00007772062a7816 */ /* 0x040fe400000000ff */
[----:B------:R-:W-:Y:S02]  /*5bb0*/  PRMT R55, R6, 0x7773, RZ ;  /* 0x0000777306377816 */ /* 0x000fe400000000ff */
[----:B------:R-:W-:Y:S02]  /*5bc0*/  LEA.HI.X.SX32 R5, R11, R30, 0x1, P0 ;  /* 0x0000001e0b057211 */ /* 0x000fe400000f0eff */
[----:B------:R-:W-:-:S02]  /*5bd0*/  IADD3 R6, P0, PT, R15, R18, RZ ;  /* 0x000000120f067210 */ /* 0x000fc40007f1e0ff */
[C---:B------:R-:W-:Y:S01]  /*5be0*/  PRMT R63, R10.reuse, 0x7770, RZ ;  /* 0x000077700a3f7816 */ /* 0x040fe200000000ff */
[----:B------:R1:W-:Y:S01]  /*5bf0*/  STG.E.U8 desc[UR26][R4.64], R27 ;  /* 0x0000001b04007986 */ /* 0x0003e2000c10111a */
[C---:B------:R-:W-:Y:S02]  /*5c00*/  PRMT R20, R10.reuse, 0x7771, RZ ;  /* 0x000077710a147816 */ /* 0x040fe400000000ff */
[C---:B------:R-:W-:Y:S02]  /*5c10*/  PRMT R19, R10.reuse, 0x7772, RZ ;  /* 0x000077720a137816 */ /* 0x040fe400000000ff */
[----:B------:R-:W-:Y:S02]  /*5c20*/  PRMT R35, R10, 0x7773, RZ ;  /* 0x000077730a237816 */ /* 0x000fe400000000ff */
[C---:B------:R-:W-:Y:S02]  /*5c30*/  PRMT R54, R7.reuse, 0x7770, RZ ;  /* 0x0000777007367816 */ /* 0x040fe400000000ff */
[----:B------:R-:W-:-:S02]  /*5c40*/  PRMT R53, R7, 0x7771, RZ ;  /* 0x0000777107357816 */ /* 0x000fc400000000ff */
[C---:B------:R-:W-:Y:S02]  /*5c50*/  PRMT R52, R7.reuse, 0x7772, RZ ;  /* 0x0000777207347816 */ /* 0x040fe400000000ff */
[----:B------:R-:W-:Y:S02]  /*5c60*/  PRMT R57, R7, 0x7773, RZ ;  /* 0x0000777307397816 */ /* 0x000fe400000000ff */
[----:B------:R-:W-:Y:S02]  /*5c70*/  IADD3 R10, P1, PT, R17, R18, RZ ;  /* 0x00000012110a7210 */ /* 0x000fe40007f3e0ff */
[-C--:B------:R-:W-:Y:S01]  /*5c80*/  LEA.HI.X.SX32 R7, R15, R30.reuse, 0x1, P0 ;  /* 0x0000001e0f077211 */ /* 0x080fe200000f0eff */
[----:B------:R-:W-:Y:S01]  /*5c90*/  IMAD R15, R12, 0x8, R15 ;  /* 0x000000080c0f7824 */ /* 0x000fe200078e020f */
[----:B------:R-:W-:-:S03]  /*5ca0*/  LEA.HI.X.SX32 R11, R17, R30, 0x1, P1 ;  /* 0x0000001e110b7211 */ /* 0x000fc600008f0eff */
[C---:B------:R-:W-:Y:S01]  /*5cb0*/  IMAD R17, R12.reuse, 0x4, R15 ;  /* 0x000000040c117824 */ /* 0x040fe200078e020f */
[C---:B------:R-:W-:Y:S01]  /*5cc0*/  IADD3 R14, P0, PT, R15.reuse, R18, RZ ;  /* 0x000000120f0e7210 */ /* 0x040fe20007f1e0ff */
[----:B------:R2:W-:Y:S02]  /*5cd0*/  STG.E.U8 desc[UR26][R6.64], R29 ;  /* 0x0000001d06007986 */ /* 0x0005e4000c10111a */
[C---:B0-----:R-:W-:Y:S01]  /*5ce0*/  IMAD R9, R12.reuse, 0x4, R17 ;  /* 0x000000040c097824 */ /* 0x041fe200078e0211 */
[----:B------:R-:W-:Y:S01]  /*5cf0*/  LEA.HI.X.SX32 R15, R15, R30, 0x1, P0 ;  /* 0x0000001e0f0f7211 */ /* 0x000fe200000f0eff */
[----:B------:R0:W-:Y:S01]  /*5d00*/  STG.E.U8 desc[UR26][R10.64], R47 ;  /* 0x0000002f0a007986 */ /* 0x0001e2000c10111a */
[-C--:B-1----:R-:W-:Y:S01]  /*5d10*/  IADD3 R4, P0, PT, R17, R18.reuse, RZ ;  /* 0x0000001211047210 */ /* 0x082fe20007f1e0ff */
[----:B------:R-:W-:Y:S01]  /*5d20*/  IMAD R25, R12, 0x8, R9 ;  /* 0x000000080c197824 */ /* 0x000fe200078e0209 */
[----:B------:R-:W-:Y:S01]  /*5d30*/  IADD3 R8, P1, PT, R9, R18, RZ ;  /* 0x0000001209087210 */ /* 0x000fe20007f3e0ff */
[----:B------:R1:W-:Y:S01]  /*5d40*/  STG.E.U8 desc[UR26][R14.64], R49 ;  /* 0x000000310e007986 */ /* 0x0003e2000c10111a */
[----:B------:R-:W-:-:S02]  /*5d50*/  LEA.HI.X.SX32 R5, R17, R30, 0x1, P0 ;  /* 0x0000001e11057211 */ /* 0x000fc400000f0eff */
[----:B------:R-:W-:Y:S02]  /*5d60*/  LEA.HI.X.SX32 R9, R9, R30, 0x1, P1 ;  /* 0x0000001e09097211 */ /* 0x000fe400008f0eff */
[----:B--2---:R-:W-:Y:S01]  /*5d70*/  IADD3 R6, P0, PT, R25, R18, RZ ;  /* 0x0000001219067210 */ /* 0x004fe20007f1e0ff */
[----:B------:R2:W-:Y:S01]  /*5d80*/  STG.E.U8 desc[UR26][R4.64], R51 ;  /* 0x0000003304007986 */ /* 0x0005e2000c10111a */
[-C--:B------:R-:W-:Y:S02]  /*5d90*/  LEA.HI.X.SX32 R17, R23, R30.reuse, 0x1, P2 ;  /* 0x0000001e17117211 */ /* 0x080fe400010f0eff */
[----:B------:R-:W-:Y:S01]  /*5da0*/  LEA.HI.X.SX32 R7, R25, R30, 0x1, P0 ;  /* 0x0000001e19077211 */ /* 0x000fe200000f0eff */
[----:B------:R-:W-:Y:S01]  /*5db0*/  IMAD R25, R12, 0x4, R25 ;  /* 0x000000040c197824 */ /* 0x000fe200078e0219 */
[C---:B0-----:R-:W-:Y:S01]  /*5dc0*/  LEA.HI R47, R0.reuse, 0x3c, RZ, 0x1a ;  /* 0x0000003c002f7811 */ /* 0x041fe200078fd0ff */
[----:B------:R0:W-:Y:S01]  /*5dd0*/  STG.E.U8 desc[UR26][R8.64], R59 ;  /* 0x0000003b08007986 */ /* 0x0001e2000c10111a */
[----:B------:R-:W-:Y:S01]  /*5de0*/  LEA.HI R11, R0, 0x2c, RZ, 0x1a ;  /* 0x0000002c000b7811 */ /* 0x000fe200078fd0ff */
[----:B------:R-:W-:Y:S01]  /*5df0*/  IMAD R27, R12, 0x4, R25 ;  /* 0x000000040c1b7824 */ /* 0x000fe200078e0219 */
[C---:B-1----:R-:W-:Y:S01]  /*5e00*/  LEA.HI R15, R0.reuse, 0x4c, RZ, 0x1a ;  /* 0x0000004c000f7811 */ /* 0x042fe200078fd0ff */
[----:B------:R1:W-:Y:S01]  /*5e10*/  STG.E.U8 desc[UR26][R16.64], R61 ;  /* 0x0000003d10007986 */ /* 0x0003e2000c10111a */
[C---:B------:R-:W-:Y:S01]  /*5e20*/  LEA.HI R29, R0.reuse, 0x6c, RZ, 0x1a ;  /* 0x0000006c001d7811 */ /* 0x040fe200078fd0ff */
[----:B--2---:R-:W-:Y:S01]  /*5e30*/  IMAD R5, R11, R12, RZ ;  /* 0x0000000c0b057224 */ /* 0x004fe200078e02ff */
[----:B------:R-:W-:Y:S01]  /*5e40*/  IADD3 R4, P1, PT, R65, R18, RZ ;  /* 0x0000001241047210 */ /* 0x000fe20007f3e0ff */
[----:B------:R2:W-:Y:S01]  /*5e50*/  STG.E.U8 desc[UR26][R6.64], R63 ;  /* 0x0000003f06007986 */ /* 0x0005e2000c10111a */
[C---:B------:R-:W-:Y:S01]  /*5e60*/  LEA.HI R23, R0.reuse, 0x5c, RZ, 0x1a ;  /* 0x0000005c00177811 */ /* 0x040fe200078fd0ff */
[-C--:B------:R-:W-:Y:S01]  /*5e70*/  IMAD R29, R29, R12.reuse, RZ ;  /* 0x0000000c1d1d7224 */ /* 0x080fe200078e02ff */
[----:B------:R-:W-:Y:S01]  /*5e80*/  LOP3.LUT R0, R0, 0xff, RZ, 0xc0, !PT ;  /* 0x000000ff00007812 */ /* 0x000fe200078ec0ff */
[----:B0-----:R-:W-:-:S02]  /*5e90*/  IMAD R9, R47, R12, RZ ;  /* 0x0000000c2f097224 */ /* 0x001fc400078e02ff */
[C---:B------:R-:W-:Y:S01]  /*5ea0*/  IMAD R47, R12.reuse, 0x8, R27 ;  /* 0x000000080c2f7824 */ /* 0x040fe200078e021b */
[----:B-1----:R-:W-:Y:S01]  /*5eb0*/  IADD3 R16, P2, PT, R5, R18, RZ ;  /* 0x0000001205107210 */ /* 0x002fe20007f5e0ff */
[----:B------:R-:W-:Y:S01]  /*5ec0*/  IMAD R23, R23, R12, RZ ;  /* 0x0000000c17177224 */ /* 0x000fe200078e02ff */
[----:B------:R-:W-:Y:S01]  /*5ed0*/  IADD3 R14, P4, PT, R9, R18, RZ ;  /* 0x00000012090e7210 */ /* 0x000fe20007f9e0ff */
[C---:B------:R-:W-:Y:S01]  /*5ee0*/  IMAD R49, R12.reuse, 0x4, R47 ;  /* 0x000000040c317824 */ /* 0x040fe200078e022f */
[----:B------:R-:W-:Y:S01]  /*5ef0*/  LEA.HI.X.SX32 R17, R5, R30, 0x1, P2 ;  /* 0x0000001e05117211 */ /* 0x000fe200010f0eff */
[----:B--2---:R-:W-:Y:S01]  /*5f00*/  IMAD R7, R15, R12, RZ ;  /* 0x0000000c0f077224 */ /* 0x004fe200078e02ff */
[----:B------:R-:W-:Y:S01]  /*5f10*/  LEA.HI.X.SX32 R5, R65, R30, 0x1, P1 ;  /* 0x0000001e41057211 */ /* 0x000fe200008f0eff */
[C---:B------:R-:W-:Y:S01]  /*5f20*/  IMAD R51, R12.reuse, 0x4, R49 ;  /* 0x000000040c337824 */ /* 0x040fe200078e0231 */
[-C--:B------:R-:W-:Y:S02]  /*5f30*/  IADD3 R6, P0, PT, R29, R18.reuse, RZ ;  /* 0x000000121d067210 */ /* 0x080fe40007f1e0ff */
[-C--:B------:R-:W-:Y:S01]  /*5f40*/  IADD3 R10, P5, PT, R7, R18.reuse, RZ ;  /* 0x00000012070a7210 */ /* 0x080fe20007fbe0ff */
[----:B------:R-:W-:Y:S01]  /*5f50*/  IMAD R59, R12, 0x8, R51 ;  /* 0x000000080c3b7824 */ /* 0x000fe200078e0233 */
[----:B------:R-:W-:-:S02]  /*5f60*/  IADD3 R8, P6, PT, R23, R18, RZ ;  /* 0x0000001217087210 */ /* 0x000fc40007fde0ff */
[----:B------:R-:W-:Y:S01]  /*5f70*/  LEA.HI.X.SX32 R11, R7, R30, 0x1, P5 ;  /* 0x0000001e070b7211 */ /* 0x000fe200028f0eff */
[C---:B------:R-:W-:Y:S01]  /*5f80*/  IMAD R61, R12.reuse, 0x4, R59 ;  /* 0x000000040c3d7824 */ /* 0x040fe200078e023b */
[----:B------:R-:W-:Y:S02]  /*5f90*/  IADD3 R22, P2, PT, R25, R18, RZ ;  /* 0x0000001219167210 */ /* 0x000fe40007f5e0ff */
[-C--:B------:R-:W-:Y:S01]  /*5fa0*/  LEA.HI.X.SX32 R7, R29, R30.reuse, 0x1, P0 ;  /* 0x0000001e1d077211 */ /* 0x080fe200000f0eff */
[C---:B------:R-:W-:Y:S01]  /*5fb0*/  IMAD R63, R12.reuse, 0x4, R61 ;  /* 0x000000040c3f7824 */ /* 0x040fe200078e023d */
[----:B------:R-:W-:Y:S02]  /*5fc0*/  LEA.HI.X.SX32 R15, R9, R30, 0x1, P4 ;  /* 0x0000001e090f7211 */ /* 0x000fe400020f0eff */
[----:B------:R-:W-:Y:S01]  /*5fd0*/  IADD3 R28, P0, PT, R27, R18, RZ ;  /* 0x000000121b1c7210 */ /* 0x000fe20007f1e0ff */
[----:B------:R-:W-:Y:S01]  /*5fe0*/  IMAD R65, R12, 0x8, R63 ;  /* 0x000000080c417824 */ /* 0x000fe200078e023f */
[----:B------:R-:W-:-:S02]  /*5ff0*/  LEA.HI.X.SX32 R9, R23, R30, 0x1, P6 ;  /* 0x0000001e17097211 */ /* 0x000fc400030f0eff */
[----:B------:R-:W-:Y:S01]  /*6000*/  LEA.HI.X.SX32 R23, R25, R30, 0x1, P2 ;  /* 0x0000001e19177211 */ /* 0x000fe200010f0eff */
[C---:B------:R-:W-:Y:S01]  /*6010*/  IMAD R67, R12.reuse, 0x4, R65 ;  /* 0x000000040c437824 */ /* 0x040fe200078e0241 */
[-C--:B------:R-:W-:Y:S02]  /*6020*/  IADD3 R26, P1, PT, R47, R18.reuse, RZ ;  /* 0x000000122f1a7210 */ /* 0x080fe40007f3e0ff */
[----:B------:R-:W-:Y:S01]  /*6030*/  IADD3 R24, P2, PT, R49, R18, RZ ;  /* 0x0000001231187210 */ /* 0x000fe20007f5e0ff */
[C---:B------:R-:W-:Y:S01]  /*6040*/  IMAD R69, R12.reuse, 0x4, R67 ;  /* 0x000000040c457824 */ /* 0x040fe200078e0243 */
[----:B------:R-:W-:Y:S01]  /*6050*/  LEA.HI.X.SX32 R29, R27, R30, 0x1, P0 ;  /* 0x0000001e1b1d7211 */ /* 0x000fe200000f0eff */
[----:B------:R-:W-:Y:S01]  /*6060*/  STG.E.U8 desc[UR26][R22.64], R20 ;  /* 0x0000001416007986 */ /* 0x000fe2000c10111a */
[----:B------:R-:W-:Y:S01]  /*6070*/  IADD3 R50, P0, PT, R51, R18, RZ ;  /* 0x0000001233327210 */ /* 0x000fe20007f1e0ff */
[C---:B------:R-:W-:Y:S01]  /*6080*/  IMAD R71, R12.reuse, 0x8, R69 ;  /* 0x000000080c477824 */ /* 0x040fe200078e0245 */
[-C--:B------:R-:W-:Y:S01]  /*6090*/  LEA.HI.X.SX32 R27, R47, R30.reuse, 0x1, P1 ;  /* 0x0000001e2f1b7211 */ /* 0x080fe200008f0eff */
[----:B------:R-:W-:Y:S01]  /*60a0*/  STG.E.U8 desc[UR26][R28.64], R19 ;  /* 0x000000131c007986 */ /* 0x000fe2000c10111a */
[----:B------:R-:W-:Y:S01]  /*60b0*/  LEA.HI.X.SX32 R25, R49, R30, 0x1, P2 ;  /* 0x0000001e31197211 */ /* 0x000fe200010f0eff */
[C---:B------:R-:W-:Y:S01]  /*60c0*/  IMAD R73, R12.reuse, 0x4, R71 ;  /* 0x000000040c497824 */ /* 0x040fe200078e0247 */
[-C--:B------:R-:W-:Y:S01]  /*60d0*/  IADD3 R48, P1, PT, R59, R18.reuse, RZ ;  /* 0x000000123b307210 */ /* 0x080fe20007f3e0ff */
[----:B------:R-:W-:Y:S01]  /*60e0*/  STG.E.U8 desc[UR26][R16.64], R35 ;  /* 0x0000002310007986 */ /* 0x000fe2000c10111a */
        /* <DEDUP_REMOVED lines=13> */
[----:B------:R-:W-:Y:S01]  /*61c0*/  IMAD R81, R12, 0x4, R79 ;  /* 0x000000040c517824 */ /* 0x000fe200078e024f */
[----:B------:R-:W-:Y:S01]  /*61d0*/  LEA.HI.X.SX32 R63, R63, R30, 0x1, P0 ;  /* 0x0000001e3f3f7211 */ /* 0x000fe200000f0eff */
[----:B------:R-:W-:Y:S01]  /*61e0*/  STG.E.U8 desc[UR26][R14.64], R37 ;  /* 0x000000250e007986 */ /* 0x000fe2000c10111a */
[----:B------:R-:W-:-:S02]  /*61f0*/  IADD3 R64, P0, PT, R69, R18, RZ ;  /* 0x0000001245407210 */ /* 0x000fc40007f1e0ff */
[-C--:B------:R-:W-:Y:S01]  /*6200*/  LEA.HI.X.SX32 R61, R65, R30.reuse, 0x1, P1 ;  /* 0x0000001e413d7211 */ /* 0x080fe200008f0eff */
[----:B------:R-:W-:Y:S01]  /*6210*/  STG.E.U8 desc[UR26][R48.64], R36 ;  /* 0x0000002430007986 */ /* 0x000fe2000c10111a */
[----:B------:R-:W-:Y:S02]  /*6220*/  LEA.HI.X.SX32 R59, R67, R30, 0x1, P2 ;  /* 0x0000001e433b7211 */ /* 0x000fe400010f0eff */
[-C--:B------:R-:W-:Y:S01]  /*6230*/  IADD3 R66, P1, PT, R71, R18.reuse, RZ ;  /* 0x0000001247427210 */ /* 0x080fe20007f3e0ff */
[----:B------:R-:W-:Y:S01]  /*6240*/  STG.E.U8 desc[UR26][R46.64], R34 ;  /* 0x000000222e007986 */ /* 0x000fe2000c10111a */
[----:B------:R-:W-:Y:S02]  /*6250*/  IADD3 R68, P2, PT, R73, R18, RZ ;  /* 0x0000001249447210 */ /* 0x000fe40007f5e0ff */
[----:B------:R-:W-:Y:S01]  /*6260*/  LEA.HI.X.SX32 R65, R69, R30, 0x1, P0 ;  /* 0x0000001e45417211 */ /* 0x000fe200000f0eff */
[----:B------:R-:W-:Y:S01]  /*6270*/  STG.E.U8 desc[UR26][R62.64], R32 ;  /* 0x000000203e007986 */ /* 0x000fe2000c10111a */
[----:B------:R-:W-:-:S02]  /*6280*/  IADD3 R70, P0, PT, R75, R18, RZ ;  /* 0x000000124b467210 */ /* 0x000fc40007f1e0ff */
[-C--:B------:R-:W-:Y:S01]  /*6290*/  LEA.HI.X.SX32 R67, R71, R30.reuse, 0x1, P1 ;  /* 0x0000001e47437211 */ /* 0x080fe200008f0eff */
[----:B------:R0:W-:Y:S01]  /*62a0*/  STG.E.U8 desc[UR26][R10.64], R41 ;  /* 0x000000290a007986 */ /* 0x0001e2000c10111a */
[----:B------:R-:W-:Y:S02]  /*62b0*/  LEA.HI.X.SX32 R69, R73, R30, 0x1, P2 ;  /* 0x0000001e49457211 */ /* 0x000fe400010f0eff */
[-C--:B------:R-:W-:Y:S01]  /*62c0*/  IADD3 R72, P1, PT, R77, R18.reuse, RZ ;  /* 0x000000124d487210 */ /* 0x080fe20007f3e0ff */
[----:B------:R-:W-:Y:S01]  /*62d0*/  STG.E.U8 desc[UR26][R60.64], R40 ;  /* 0x000000283c007986 */ /* 0x000fe2000c10111a */
[-C--:B------:R-:W-:Y:S02]  /*62e0*/  IADD3 R74, P2, PT, R79, R18.reuse, RZ ;  /* 0x000000124f4a7210 */ /* 0x080fe40007f5e0ff */
[----:B------:R-:W-:Y:S01]  /*62f0*/  IADD3 R76, P4, PT, R81, R18, RZ ;  /* 0x00000012514c7210 */ /* 0x000fe20007f9e0ff */
[----:B------:R-:W-:Y:S01]  /*6300*/  STG.E.U8 desc[UR26][R58.64], R39 ;  /* 0x000000273a007986 */ /* 0x000fe2000c10111a */
[----:B------:R-:W-:-:S02]  /*6310*/  LEA.HI.X.SX32 R71, R75, R30, 0x1, P0 ;  /* 0x0000001e4b477211 */ /* 0x000fc400000f0eff */
[-C--:B------:R-:W-:Y:S01]  /*6320*/  LEA.HI.X.SX32 R73, R77, R30.reuse, 0x1, P1 ;  /* 0x0000001e4d497211 */ /* 0x080fe200008f0eff */
[----:B------:R-:W-:Y:S01]  /*6330*/  STG.E.U8 desc[UR26][R64.64], R38 ;  /* 0x0000002640007986 */ /* 0x000fe2000c10111a */
[-C--:B------:R-:W-:Y:S02]  /*6340*/  LEA.HI.X.SX32 R75, R79, R30.reuse, 0x1, P2 ;  /* 0x0000001e4f4b7211 */ /* 0x080fe400010f0eff */
[----:B------:R-:W-:Y:S01]  /*6350*/  LEA.HI.X.SX32 R77, R81, R30, 0x1, P4 ;  /* 0x0000001e514d7211 */ /* 0x000fe200020f0eff */
[----:B------:R-:W-:Y:S01]  /*6360*/  STG.E.U8 desc[UR26][R8.64], R45 ;  /* 0x0000002d08007986 */ /* 0x000fe2000c10111a */
[----:B0-----:R-:W-:Y:S01]  /*6370*/  LOP3.LUT R10, R3, 0xf0, RZ, 0xc0, !PT ;  /* 0x000000f0030a7812 */ /* 0x001fe200078ec0ff */
[----:B------:R-:W-:Y:S01]  /*6380*/  IMAD.SHL.U32 R3, R2, 0x4, RZ ;  /* 0x0000000402037824 */ /* 0x000fe200078e00ff */
[----:B------:R-:W-:Y:S01]  /*6390*/  ISETP.GE.U32.AND P0, PT, R0, 0x40, PT ;  /* 0x000000400000780c */ /* 0x000fe20003f06070 */
[----:B------:R-:W-:Y:S01]  /*63a0*/  STG.E.U8 desc[UR26][R66.64], R44 ;  /* 0x0000002c42007986 */ /* 0x000fe2000c10111a */
[----:B------:R-:W-:-:S03]  /*63b0*/  IMAD.HI R0, R2, 0x4, RZ ;  /* 0x0000000402007827 */ /* 0x000fc600078e02ff */
[----:B------:R-:W-:Y:S04]  /*63c0*/  STG.E.U8 desc[UR26][R68.64], R43 ;  /* 0x0000002b44007986 */ /* 0x000fe8000c10111a */
[----:B------:R-:W-:Y:S04]  /*63d0*/  STG.E.U8 desc[UR26][R70.64], R42 ;  /* 0x0000002a46007986 */ /* 0x000fe8000c10111a */
[----:B------:R0:W-:Y:S04]  /*63e0*/  STG.E.U8 desc[UR26][R6.64], R55 ;  /* 0x0000003706007986 */ /* 0x0001e8000c10111a */
[----:B------:R-:W-:Y:S04]  /*63f0*/  STG.E.U8 desc[UR26][R72.64], R54 ;  /* 0x0000003648007986 */ /* 0x000fe8000c10111a */
[----:B------:R-:W-:Y:S04]  /*6400*/  STG.E.U8 desc[UR26][R74.64], R53 ;  /* 0x000000354a007986 */ /* 0x000fe8000c10111a */
[----:B------:R-:W-:Y:S01]  /*6410*/  STG.E.U8 desc[UR26][R76.64], R52 ;  /* 0x000000344c007986 */ /* 0x000fe2000c10111a */
[----:B0-----:R-:W0:Y:S03]  /*6420*/  LDC.64 R6, c[0x0][0x3a0] ;  /* 0x0000e800ff067b82 */ /* 0x001e260000000a00 */
[----:B------:R-:W-:Y:S05]  /*6430*/  STG.E.U8 desc[UR26][R4.64], R57 ;  /* 0x0000003904007986 */ /* 0x000fea000c10111a */
[----:B------:R-:W-:Y:S01]  /*6440*/  BAR.SYNC.DEFER_BLOCKING 0x0 ;  /* 0x0000000000007b1d */ /* 0x000fe20000010000 */
[----:B0-----:R-:W-:-:S04]  /*6450*/  IADD3 R2, P1, P2, R3, UR6, R6 ;  /* 0x0000000603027c10 */ /* 0x001fc8000fa3e006 */
[----:B------:R-:W-:Y:S01]  /*6460*/  IADD3.X R3, PT, PT, R0, UR5, R7, P1, P2 ;  /* 0x0000000500037c10 */ /* 0x000fe20008fe4407 */
[----:B------:R-:W-:Y:S02]  /*6470*/  STSM.16.M88 [R13], R92 ;  /* 0x0000005c0d007844 */ /* 0x000fe40000000000 */
[----:B------:R-:W-:Y:S06]  /*6480*/  BAR.SYNC.DEFER_BLOCKING 0x0 ;  /* 0x0000000000007b1d */ /* 0x000fec0000010000 */
[----:B------:R-:W0:Y:S04]  /*6490*/  LDSM.16.M88 R9, [R10+UR7] ;  /* 0x000000070a09783b */ /* 0x000e280008000000 */
[----:B0-----:R0:W-:Y:S01]  /*64a0*/  @!P0 STG.E desc[UR26][R2.64], R9 ;  /* 0x0000000902008986 */ /* 0x0011e2000c10191a */
[----:B------:R-:W-:Y:S06]  /*64b0*/  BAR.SYNC.DEFER_BLOCKING 0x0 ;  /* 0x0000000000007b1d */ /* 0x000fec0000010000 */
[----:B------:R-:W-:Y:S05]  /*64c0*/  @P3 BRA `(.L_x_21) ;  /* 0x0000000000a03947 */ /* 0x000fea0003800000 */
[----:B------:R-:W1:Y:S01]  /*64d0*/  S2UR UR5, SR_CgaCtaId ;  /* 0x00000000000579c3 */ /* 0x000e620000008800 */
[----:B------:R-:W-:Y:S01]  /*64e0*/  NOP ;  /* 0x0000000000007918 */ /* 0x000fe20000000000 */
[----:B------:R-:W-:Y:S01]  /*64f0*/  UMOV UR4, 0x50 ;  /* 0x0000005000047882 */ /* 0x000fe20000000000 */
[----:B------:R-:W-:Y:S02]  /*6500*/  IMAD.U32 R0, RZ, RZ, UR33 ;  /* 0x00000021ff007e24 */ /* 0x000fe4000f8e00ff */
[----:B0-----:R-:W-:Y:S02]  /*6510*/  IMAD.MOV.U32 R3, RZ, RZ, 0xf ;  /* 0x0000000fff037424 */ /* 0x001fe400078e00ff */
[----:B------:R-:W-:Y:S01]  /*6520*/  IMAD.MOV.U32 R7, RZ, RZ, 0x1 ;  /* 0x00000001ff077424 */ /* 0x000fe200078e00ff */
[----:B------:R-:W-:-:S04]  /*6530*/  LOP3.LUT R0, R0, 0xffff, RZ, 0xc0, !PT ;  /* 0x0000ffff00007812 */ /* 0x000fc800078ec0ff */
[----:B------:R-:W-:-:S05]  /*6540*/  SHF.R.U32.HI R0, RZ, 0x5, R0 ;  /* 0x00000005ff007819 */ /* 0x000fca0000011600 */
[----:B------:R-:W-:Y:S01]  /*6550*/  VIADD R2, R0, 0x10 ;  /* 0x0000001000027836 */ /* 0x000fe20000000000 */
[----:B------:R-:W-:Y:S01]  /*6560*/  SHF.L.U32 R0, R3, R0, RZ ;  /* 0x0000000003007219 */ /* 0x000fe200000006ff */
[----:B-1----:R-:W-:-:S03]  /*6570*/  ULEA UR6, UR5, UR4, 0x18 ;  /* 0x0000000405067291 */ /* 0x002fc6000f8ec0ff */
[----:B------:R-:W-:-:S04]  /*6580*/  SHF.L.U32 R3, R7, R2, RZ ;  /* 0x0000000207037219 */ /* 0x000fc800000006ff */
[----:B------:R-:W-:Y:S02]  /*6590*/  LOP3.LUT R0, R3, R0, RZ, 0xfc, !PT ;  /* 0x0000000003007212 */ /* 0x000fe400078efcff */
[----:B------:R-:W0:Y:S02]  /*65a0*/  LDS R5, [UR6] ;  /* 0x00000006ff057984 */ /* 0x000e240008000800 */
[C---:B------:R-:W-:Y:S02]  /*65b0*/  LOP3.LUT R2, R0.reuse, 0xffff, RZ, 0xc0, !PT ;  /* 0x0000ffff00027812 */ /* 0x040fe400078ec0ff */
[----:B0-----:R-:W-:-:S04]  /*65c0*/  LOP3.LUT R3, R0, 0xffff, R5, 0x80, !PT ;  /* 0x0000ffff00037812 */ /* 0x001fc800078e8005 */
[----:B------:R-:W-:-:S13]  /*65d0*/  ISETP.NE.AND P0, PT, R3, R2, PT ;  /* 0x000000020300720c */ /* 0x000fda0003f05270 */
[----:B------:R-:W-:Y:S05]  /*65e0*/  @P0 BRA `(.L_x_22) ;  /* 0x0000000000500947 */ /* 0x000fea0003800000 */
[----:B------:R-:W-:Y:S02]  /*65f0*/  SHF.R.U32.HI R5, RZ, 0x10, R5 ;  /* 0x00000010ff057819 */ /* 0x000fe40000011605 */
[----:B------:R-:W-:-:S04]  /*6600*/  SHF.R.U32.HI R2, RZ, 0x10, R0 ;  /* 0x00000010ff027819 */ /* 0x000fc80000011600 */
[----:B------:R-:W-:-:S04]  /*6610*/  LOP3.LUT R5, R5, R2, RZ, 0xc0, !PT ;  /* 0x0000000205057212 */ /* 0x000fc800078ec0ff */
[----:B------:R-:W-:-:S13]  /*6620*/  ISETP.NE.AND P0, PT, R5, R2, PT ;  /* 0x000000020500720c */ /* 0x000fda0003f05270 */
[----:B------:R-:W-:Y:S05]  /*6630*/  @P0 BRA `(.L_x_23) ;  /* 0x0000000000300947 */ /* 0x000fea0003800000 */
[----:B------:R-:W-:Y:S01]  /*6640*/  R2UR UR4, R0 ;  /* 0x00000000000472ca */ /* 0x000fe200000e0000 */
[----:B------:R-:W-:Y:S01]  /*6650*/  VOTEU.ANY UR5, UPT, PT ;  /* 0x0000000000057886 */ /* 0x000fe200038e0100 */
[----:B------:R-:W0:Y:S01]  /*6660*/  S2R R0, SR_LANEID ;  /* 0x0000000000007919 */ /* 0x000e220000000000 */
[----:B------:R-:W-:-:S10]  /*6670*/  UFLO.U32 UR5, UR5 ;  /* 0x00000005000572bd */ /* 0x000fd400080e0000 */
[----:B------:R-:W-:-:S06]  /*6680*/  ULOP3.LUT UR4, URZ, UR4, URZ, 0x33, !UPT ;  /* 0x00000004ff047292 */ /* 0x000fcc000f8e33ff */
[----:B------:R-:W-:-:S04]  /*6690*/  IMAD.U32 R2, RZ, RZ, UR4 ;  /* 0x00000004ff027e24 */ /* 0x000fc8000f8e00ff */
[----:B------:R-:W1:Y:S02]  /*66a0*/  REDUX UR7, R2 ;  /* 0x00000000020773c4 */ /* 0x000e640000000000 */
[----:B------:R2:W-:Y:S01]  /*66b0*/  UTCATOMSWS.AND URZ, UR4 ;  /* 0x0000000400ff79e3 */ /* 0x0005e20008000000 */
[----:B0-----:R-:W-:Y:S01]  /*66c0*/  ISETP.EQ.U32.AND P0, PT, R0, UR5, PT ;  /* 0x0000000500007c0c */ /* 0x001fe2000bf02070 */
[----:B-1----:R-:W-:-:S12]  /*66d0*/  IMAD.U32 R0, RZ, RZ, UR7 ;  /* 0x00000007ff007e24 */ /* 0x002fd8000f8e00ff */
[----:B------:R2:W-:Y:S01]  /*66e0*/  @P0 ATOMS.AND RZ, [UR6], R0 ;  /* 0x00000000ffff098c */ /* 0x0005e2000a800006 */
[----:B------:R-:W-:Y:S05]  /*66f0*/  BRA `(.L_x_21) ;  /* 0x0000000000147947 */ /* 0x000fea0003800000 */
.L_x_23:
[----:B------:R-:W-:-:S07]  /*6700*/  MOV R2, 0x6720 ;  /* 0x0000672000027802 */ /* 0x000fce0000000f00 */
[----:B------:R-:W-:Y:S05]  /*6710*/  CALL.REL.NOINC `($__internal_0_$__cuda_sm10x_tcgen05_guardrail_trap_col_being_dealloced_not_returned_by_alloc) ;  /* 0x0000000000447944 */ /* 0x000fea0003c00000 */
[----:B------:R-:W-:Y:S05]  /*6720*/  BRA `(.L_x_21) ;  /* 0x0000000000087947 */ /* 0x000fea0003800000 */
.L_x_22:
[----:B------:R-:W-:-:S07]  /*6730*/  MOV R2, 0x6750 ;  /* 0x0000675000027802 */ /* 0x000fce0000000f00 */
[----:B------:R-:W-:Y:S05]  /*6740*/  CALL.REL.NOINC `($__internal_2_$__cuda_sm10x_tcgen05_guardrail_trap_unallocated_columns_being_dealloced) ;  /* 0x0000000000507944 */ /* 0x000fea0003c00000 */
.L_x_21:
[----:B------:R-:W-:Y:S01]  /*6750*/  NOP ;  /* 0x0000000000007918 */ /* 0x000fe20000000000 */
[----:B--2---:R-:W-:Y:S05]  /*6760*/  EXIT ;  /* 0x000000000000794d */ /* 0x004fea0003800000 */
.L_x_8:
[----:B------:R-:W1:Y:S02]  /*6770*/  SYNCS.PHASECHK.TRANS64.TRYWAIT P0, [UR7+0x3000], RZ ;  /* 0x003000ffff0075a7 */ /* 0x000e640008001107 */
[----:B-1----:R-:W-:Y:S05]  /*6780*/  @!P0 BRA `(.L_x_8) ;  /* 0xfffffffc00f88947 */ /* 0x002fea000383ffff */
[----:B------:R-:W-:Y:S05]  /*6790*/  BRA `(.L_x_7) ;  /* 0xffffffb400007947 */ /* 0x000fea000383ffff */
.L_x_16:
[----:B------:R-:W1:Y:S02]  /*67a0*/  SYNCS.PHASECHK.TRANS64.TRYWAIT P2, [UR7+0x5810], RZ ;  /* 0x005810ffff0075a7 */ /* 0x000e640008041107 */
[----:B-1----:R-:W-:Y:S05]  /*67b0*/  @!P2 BRA `(.L_x_16) ;  /* 0xfffffffc00f8a947 */ /* 0x002fea000383ffff */
[----:B------:R-:W-:Y:S05]  /*67c0*/  BRA `(.L_x_24) ;  /* 0xffffffd000047947 */ /* 0x000fea000383ffff */
.L_x_17:
[----:B------:R-:W0:Y:S02]  /*67d0*/  SYNCS.PHASECHK.TRANS64.TRYWAIT P2, [UR32], R7 ;  /* 0x00000007ff0075a7 */ /* 0x000e240008041120 */
[----:B0-----:R-:W-:Y:S05]  /*67e0*/  @!P2 BRA `(.L_x_17) ;  /* 0xfffffffc00f8a947 */ /* 0x001fea000383ffff */
[----:B------:R-:W-:Y:S05]  /*67f0*/  BRA `(.L_x_25) ;  /* 0xffffffd400c87947 */ /* 0x000fea000383ffff */
.L_x_20:
[----:B------:R-:W0:Y:S02]  /*6800*/  SYNCS.PHASECHK.TRANS64.TRYWAIT P0, [UR32], R3 ;  /* 0x00000003ff0075a7 */ /* 0x000e240008001120 */
[----:B0-----:R-:W-:Y:S05]  /*6810*/  @!P0 BRA `(.L_x_20) ;  /* 0xfffffffc00f88947 */ /* 0x001fea000383ffff */
[----:B------:R-:W-:Y:S05]  /*6820*/  BRA `(.L_x_26) ;  /* 0xffffffe000087947 */ /* 0x000fea000383ffff */
        .weak           $__internal_0_$__cuda_sm10x_tcgen05_guardrail_trap_col_being_dealloced_not_returned_by_alloc
        .type           $__internal_0_$__cuda_sm10x_tcgen05_guardrail_trap_col_being_dealloced_not_returned_by_alloc,@function
        .size           $__internal_0_$__cuda_sm10x_tcgen05_guardrail_trap_col_being_dealloced_not_returned_by_alloc,($__internal_1_$__cuda_sm10x_tcgen05_guardrail_trap_phase_invalid_during_alloc - $__internal_0_$__cuda_sm10x_tcgen05_guardrail_trap_col_being_dealloced_not_returned_by_alloc)
$__internal_0_$__cuda_sm10x_tcgen05_guardrail_trap_col_being_dealloced_not_returned_by_alloc:
[----:B------:R-:W-:Y:S05]  /*6830*/  BPT.TRAP 0x1 ;  /* 0x000000040000795c */ /* 0x000fea0000300000 */
[----:B------:R-:W-:-:S04]  /*6840*/  IMAD.MOV.U32 R3, RZ, RZ, 0x0 ;  /* 0x00000000ff037424 */ /* 0x000fc800078e00ff */
[----:B------:R-:W-:Y:S05]  /*6850*/  RET.REL.NODEC R2 `(attn_fwd) ;  /* 0xffffff9402e87950 */ /* 0x000fea0003c3ffff */
        .weak           $__internal_1_$__cuda_sm10x_tcgen05_guardrail_trap_phase_invalid_during_alloc
        .type           $__internal_1_$__cuda_sm10x_tcgen05_guardrail_trap_phase_invalid_during_alloc,@function
        .size           $__internal_1_$__cuda_sm10x_tcgen05_guardrail_trap_phase_invalid_during_alloc,($__internal_2_$__cuda_sm10x_tcgen05_guardrail_trap_unallocated_columns_being_dealloced - $__internal_1_$__cuda_sm10x_tcgen05_guardrail_trap_phase_invalid_during_alloc)
$__internal_1_$__cuda_sm10x_tcgen05_guardrail_trap_phase_invalid_during_alloc:
[----:B------:R-:W-:Y:S05]  /*6860*/  BPT.TRAP 0x1 ;  /* 0x000000040000795c */ /* 0x000fea0000300000 */
[----:B------:R-:W-:-:S04]  /*6870*/  IMAD.MOV.U32 R3, RZ, RZ, 0x0 ;  /* 0x00000000ff037424 */ /* 0x000fc800078e00ff */
[----:B------:R-:W-:Y:S05]  /*6880*/  RET.REL.NODEC R2 `(attn_fwd) ;  /* 0xffffff9402dc7950 */ /* 0x000fea0003c3ffff */
        .weak           $__internal_2_$__cuda_sm10x_tcgen05_guardrail_trap_unallocated_columns_being_dealloced
        .type           $__internal_2_$__cuda_sm10x_tcgen05_guardrail_trap_unallocated_columns_being_dealloced,@function
        .size           $__internal_2_$__cuda_sm10x_tcgen05_guardrail_trap_unallocated_columns_being_dealloced,(.L_x_30 - $__internal_2_$__cuda_sm10x_tcgen05_guardrail_trap_unallocated_columns_being_dealloced)
$__internal_2_$__cuda_sm10x_tcgen05_guardrail_trap_unallocated_columns_being_dealloced:
[----:B------:R-:W-:Y:S05]  /*6890*/  BPT.TRAP 0x1 ;  /* 0x000000040000795c */ /* 0x000fea0000300000 */
[----:B------:R-:W-:-:S04]  /*68a0*/  IMAD.MOV.U32 R3, RZ, RZ, 0x0 ;  /* 0x00000000ff037424 */ /* 0x000fc800078e00ff */
[----:B------:R-:W-:Y:S05]  /*68b0*/  RET.REL.NODEC R2 `(attn_fwd) ;  /* 0xffffff9402d07950 */ /* 0x000fea0003c3ffff */
.L_x_27:
[----:B------:R-:W-:-:S00]  /*68c0*/  BRA `(.L_x_27) ;  /* 0xfffffffc00fc7947 */ /* 0x000fc0000383ffff */
[----:B------:R-:W-:-:S00]  /*68d0*/  NOP ;  /* 0x0000000000007918 */ /* 0x000fc00000000000 */
        /* <DEDUP_REMOVED lines=10> */
.L_x_30:


//--------------------- .nv.global.init           --------------------------
	.section	.nv.global.init,"aw",@progbits
.nv.global.init:
	.type		_$_str,@object
	.size		_$_str,(.L_3 - _$_str)
_$_str:
        /*0000*/ 	.byte	0x5f, 0x5f, 0x43, 0x55, 0x44, 0x41, 0x5f, 0x46, 0x54, 0x5a, 0x00
.L_3:


//--------------------- .nv.shared.attn_fwd       --------------------------
	.section	.nv.shared.attn_fwd,"aw",@nobits
	.sectionflags	@""
	.align	16
	.zero		1024


//--------------------- .nv.shared.reserved.0     --------------------------
	.section	.nv.shared.reserved.0,"aw",@nobits
	.align	8
	.weak		__nv_reservedSMEM_offset_0_alias
	.size		__nv_reservedSMEM_offset_0_alias, 0, 64
	.other		__nv_reservedSMEM_offset_0_alias,@"STO_CUDA_RESERVED_SHARED STV_DEFAULT"
__nv_reservedSMEM_offset_0_alias:
	.zero		0
.nv.shared.reserved.0:
	.zero		64
	.weak		__nv_reservedSMEM_allocation_phase
	.type		__nv_reservedSMEM_allocation_phase,@object
	.size		__nv_reservedSMEM_allocation_phase,(.L_0 - __nv_reservedSMEM_allocation_phase)
__nv_reservedSMEM_allocation_phase:
	.zero		1
.L_0:
	.zero		7
	.weak		__nv_reservedSMEM_devtool_atexit_pc
	.type		__nv_reservedSMEM_devtool_atexit_pc,@object
	.size		__nv_reservedSMEM_devtool_atexit_pc,(__nv_reservedSMEM_allocation_mask - __nv_reservedSMEM_devtool_atexit_pc)
__nv_reservedSMEM_devtool_atexit_pc:
	.zero		8
	.weak		__nv_reservedSMEM_allocation_mask
	.type		__nv_reservedSMEM_allocation_mask,@object
	.size		__nv_reservedSMEM_allocation_mask,(.L_2 - __nv_reservedSMEM_allocation_mask)
__nv_reservedSMEM_allocation_mask:
	.zero		4
.L_2:


//--------------------- .nv.constant0.attn_fwd    --------------------------
	.section	.nv.constant0.attn_fwd,"a",@progbits
	.sectionflags	@""
	.align	4
.nv.constant0.attn_fwd:
	.zero		1032


//--------------------- SYMBOLS --------------------------

	.type		.nv.reservedSmem.offset0,@object
	.size		.nv.reservedSmem.offset0,0x4
	.type		.nv.reservedSmem.cap,@object
	.size		.nv.reservedSmem.cap,0x4
